def matmul_kernel(
    a_ptr,
    b_ptr,
    c_ptr,
    M,
    N,
    K,
    stride_am,
    stride_ak,
    stride_bk,
    stride_bn,
    stride_cm,
    stride_cn,
    BLOCK_M: tl.constexpr,
    BLOCK_N: tl.constexpr,
    BLOCK_K: tl.constexpr,
    GROUP_M: tl.constexpr,
):
    pid = tl.program_id(axis=0)
    num_pid_m = tl.cdiv(M, BLOCK_M)
    num_pid_n = tl.cdiv(N, BLOCK_N)
    num_pid_in_group = GROUP_M * num_pid_n
    group_id = pid // num_pid_in_group
    first_pid_m = group_id * GROUP_M
    group_size_m = min(num_pid_m - first_pid_m, GROUP_M)
    pid_m = first_pid_m + ((pid % num_pid_in_group) % group_size_m)
    pid_n = (pid % num_pid_in_group) // group_size_m

    offs_am = (pid_m * BLOCK_M + tl.arange(0, BLOCK_M)) % M
    offs_bn = (pid_n * BLOCK_N + tl.arange(0, BLOCK_N)) % N
    offs_k = tl.arange(0, BLOCK_K)
    a_ptrs = a_ptr + offs_am[:, None] * stride_am + offs_k[None, :] * stride_ak
    b_ptrs = b_ptr + offs_k[:, None] * stride_bk + offs_bn[None, :] * stride_bn

    acc = tl.zeros((BLOCK_M, BLOCK_N), dtype=tl.float32)
    for kk in range(0, tl.cdiv(K, BLOCK_K)):
        a = tl.load(a_ptrs, mask=offs_k[None, :] < K - kk * BLOCK_K, other=0.0)
        b = tl.load(b_ptrs, mask=offs_k[:, None] < K - kk * BLOCK_K, other=0.0)
        acc = tl.dot(a, b, acc)
        a_ptrs += BLOCK_K * stride_ak
        b_ptrs += BLOCK_K * stride_bk

    c = acc.to(c_ptr.dtype.element_ty)
    offs_cm = pid_m * BLOCK_M + tl.arange(0, BLOCK_M)
    offs_cn = pid_n * BLOCK_N + tl.arange(0, BLOCK_N)
    c_ptrs = c_ptr + offs_cm[:, None] * stride_cm + offs_cn[None, :] * stride_cn
    mask = (offs_cm[:, None] < M) & (offs_cn[None, :] < N)
    tl.store(c_ptrs, c, mask=mask)

# config = {"BLOCK_K": 64, "BLOCK_M": 64, "BLOCK_N": 16, "GROUP_M": 8, "arch": "sm_100", "dtype": "fp16", "num_ctas": 1, "num_stages": 3, "num_warps": 8}
# arch = sm_100


// ===== COMPILED SASS (sm_100a) =====

	.target	sm_100a

	.elftype	@"ET_EXEC"


//--------------------- .note.nv.tkinfo           --------------------------
	.section	.note.nv.tkinfo,"",@"SHT_NOTE"
	.sectionflags	@"SHF_NOTE_NV_TKINFO"
	.tkinfo
        /*0018*/ 	.word	0x00000081
        /*0030*/ 	.string	""
        /*0030*/ 	.string	"ptxas-blackwell"
        /*0030*/ 	.string	"Cuda compilation tools, release 12.9, V12.9.86"
        /*0030*/ 	.string	"Build cuda_12.9.r12.9/compiler.36037853_0"
        /*0030*/ 	.string	"-v  -suppress-debug-info  -lineinfo  -arch sm_100a "



//--------------------- .note.nv.cuver            --------------------------
	.section	.note.nv.cuver,"",@"SHT_NOTE"
	.sectionflags	@"SHF_NOTE_NV_CUVER"
        /*0018*/ 	.short	0x0001
        /*001a*/ 	.short	0x0064
        /*001c*/ 	.short	0x0001
        /*001e*/ 	.short	0x0000
        /*0020*/ 	.short	0x0001
        /*0022*/ 	.short	0x0000


//--------------------- .nv.info                  --------------------------
	.section	.nv.info,"",@"SHT_CUDA_INFO"
	.align	4


	//----- nvinfo : EIATTR_REGCOUNT
	.align		4
        /*0000*/ 	.byte	0x04, 0x2f
        /*0002*/ 	.short	(.L_4 - .L_3)
	.align		4
.L_3:
        /*0004*/ 	.word	index@(matmul_kernel)
        /*0008*/ 	.word	0x0000006e


	//----- nvinfo : EIATTR_FRAME_SIZE
	.align		4
.L_4:
        /*000c*/ 	.byte	0x04, 0x11
        /*000e*/ 	.short	(.L_6 - .L_5)
	.align		4
.L_5:
        /*0010*/ 	.word	index@($__internal_2_$__cuda_sm10x_tcgen05_guardrail_trap_unallocated_columns_being_dealloced)
        /*0014*/ 	.word	0x00000000


	//----- nvinfo : EIATTR_FRAME_SIZE
	.align		4
.L_6:
        /*0018*/ 	.byte	0x04, 0x11
        /*001a*/ 	.short	(.L_8 - .L_7)
	.align		4
.L_7:
        /*001c*/ 	.word	index@($__internal_1_$__cuda_sm10x_tcgen05_guardrail_trap_phase_invalid_during_alloc)
        /*0020*/ 	.word	0x00000000


	//----- nvinfo : EIATTR_FRAME_SIZE
	.align		4
.L_8:
        /*0024*/ 	.byte	0x04, 0x11
        /*0026*/ 	.short	(.L_10 - .L_9)
	.align		4
.L_9:
        /*0028*/ 	.word	index@($__internal_0_$__cuda_sm10x_tcgen05_guardrail_trap_col_being_dealloced_not_returned_by_alloc)
        /*002c*/ 	.word	0x00000000


	//----- nvinfo : EIATTR_FRAME_SIZE
	.align		4
.L_10:
        /*0030*/ 	.byte	0x04, 0x11
        /*0032*/ 	.short	(.L_12 - .L_11)
	.align		4
.L_11:
        /*0034*/ 	.word	index@(matmul_kernel)
        /*0038*/ 	.word	0x00000000


	//----- nvinfo : EIATTR_MIN_STACK_SIZE
	.align		4
.L_12:
        /*003c*/ 	.byte	0x04, 0x12
        /*003e*/ 	.short	(.L_14 - .L_13)
	.align		4
.L_13:
        /*0040*/ 	.word	index@(matmul_kernel)
        /*0044*/ 	.word	0x00000000
.L_14:


//--------------------- .nv.info.matmul_kernel    --------------------------
	.section	.nv.info.matmul_kernel,"",@"SHT_CUDA_INFO"
	.sectionflags	@""
	.align	4


	//----- nvinfo : EIATTR_CUDA_API_VERSION
	.align		4
        /*0000*/ 	.byte	0x04, 0x37
        /*0002*/ 	.short	(.L_16 - .L_15)
.L_15:
        /*0004*/ 	.word	0x00000081


	//----- nvinfo : EIATTR_KPARAM_INFO
	.align		4
.L_16:
        /*0008*/ 	.byte	0x04, 0x17
        /*000a*/ 	.short	(.L_18 - .L_17)
.L_17:
        /*000c*/ 	.word	0x00000000
        /*0010*/ 	.short	0x000d
        /*0012*/ 	.short	0x0048
        /*0014*/ 	.byte	0x00, 0xf4, 0x21, 0x00


	//----- nvinfo : EIATTR_KPARAM_INFO
	.align		4
.L_18:
        /*0018*/ 	.byte	0x04, 0x17
        /*001a*/ 	.short	(.L_20 - .L_19)
.L_19:
        /*001c*/ 	.word	0x00000000
        /*0020*/ 	.short	0x000c
        /*0022*/ 	.short	0x0040
        /*0024*/ 	.byte	0x00, 0xf4, 0x21, 0x00


	//----- nvinfo : EIATTR_KPARAM_INFO
	.align		4
.L_20:
        /*0028*/ 	.byte	0x04, 0x17
        /*002a*/ 	.short	(.L_22 - .L_21)
.L_21:
        /*002c*/ 	.word	0x00000000
        /*0030*/ 	.short	0x000b
        /*0032*/ 	.short	0x0038
        /*0034*/ 	.byte	0x00, 0xf0, 0x11, 0x00


	//----- nvinfo : EIATTR_KPARAM_INFO
	.align		4
.L_22:
        /*0038*/ 	.byte	0x04, 0x17
        /*003a*/ 	.short	(.L_24 - .L_23)
.L_23:
        /*003c*/ 	.word	0x00000000
        /*0040*/ 	.short	0x000a
        /*0042*/ 	.short	0x0034
        /*0044*/ 	.byte	0x00, 0xf0, 0x11, 0x00


	//----- nvinfo : EIATTR_KPARAM_INFO
	.align		4
.L_24:
        /*0048*/ 	.byte	0x04, 0x17
        /*004a*/ 	.short	(.L_26 - .L_25)
.L_25:
        /*004c*/ 	.word	0x00000000
        /*0050*/ 	.short	0x0009
        /*0052*/ 	.short	0x0030
        /*0054*/ 	.byte	0x00, 0xf0, 0x11, 0x00


	//----- nvinfo : EIATTR_KPARAM_INFO
	.align		4
.L_26:
        /*0058*/ 	.byte	0x04, 0x17
        /*005a*/ 	.short	(.L_28 - .L_27)
.L_27:
        /*005c*/ 	.word	0x00000000
        /*0060*/ 	.short	0x0008
        /*0062*/ 	.short	0x002c
        /*0064*/ 	.byte	0x00, 0xf0, 0x11, 0x00


	//----- nvinfo : EIATTR_KPARAM_INFO
	.align		4
.L_28:
        /*0068*/ 	.byte	0x04, 0x17
        /*006a*/ 	.short	(.L_30 - .L_29)
.L_29:
        /*006c*/ 	.word	0x00000000
        /*0070*/ 	.short	0x0007
        /*0072*/ 	.short	0x0028
        /*0074*/ 	.byte	0x00, 0xf0, 0x11, 0x00


	//----- nvinfo : EIATTR_KPARAM_INFO
	.align		4
.L_30:
        /*0078*/ 	.byte	0x04, 0x17
        /*007a*/ 	.short	(.L_32 - .L_31)
.L_31:
        /*007c*/ 	.word	0x00000000
        /*0080*/ 	.short	0x0006
        /*0082*/ 	.short	0x0024
        /*0084*/ 	.byte	0x00, 0xf0, 0x11, 0x00


	//----- nvinfo : EIATTR_KPARAM_INFO
	.align		4
.L_32:
        /*0088*/ 	.byte	0x04, 0x17
        /*008a*/ 	.short	(.L_34 - .L_33)
.L_33:
        /*008c*/ 	.word	0x00000000
        /*0090*/ 	.short	0x0005
        /*0092*/ 	.short	0x0020
        /*0094*/ 	.byte	0x00, 0xf0, 0x11, 0x00


	//----- nvinfo : EIATTR_KPARAM_INFO
	.align		4
.L_34:
        /*0098*/ 	.byte	0x04, 0x17
        /*009a*/ 	.short	(.L_36 - .L_35)
.L_35:
        /*009c*/ 	.word	0x00000000
        /*00a0*/ 	.short	0x0004
        /*00a2*/ 	.short	0x001c
        /*00a4*/ 	.byte	0x00, 0xf0, 0x11, 0x00


	//----- nvinfo : EIATTR_KPARAM_INFO
	.align		4
.L_36:
        /*00a8*/ 	.byte	0x04, 0x17
        /*00aa*/ 	.short	(.L_38 - .L_37)
.L_37:
        /*00ac*/ 	.word	0x00000000
        /*00b0*/ 	.short	0x0003
        /*00b2*/ 	.short	0x0018
        /*00b4*/ 	.byte	0x00, 0xf0, 0x11, 0x00


	//----- nvinfo : EIATTR_KPARAM_INFO
	.align		4
.L_38:
        /*00b8*/ 	.byte	0x04, 0x17
        /*00ba*/ 	.short	(.L_40 - .L_39)
.L_39:
        /*00bc*/ 	.word	0x00000000
        /*00c0*/ 	.short	0x0002
        /*00c2*/ 	.short	0x0010
        /*00c4*/ 	.byte	0x00, 0xf4, 0x21, 0x00


	//----- nvinfo : EIATTR_KPARAM_INFO
	.align		4
.L_40:
        /*00c8*/ 	.byte	0x04, 0x17
        /*00ca*/ 	.short	(.L_42 - .L_41)
.L_41:
        /*00cc*/ 	.word	0x00000000
        /*00d0*/ 	.short	0x0001
        /*00d2*/ 	.short	0x0008
        /*00d4*/ 	.byte	0x00, 0xf4, 0x21, 0x00


	//----- nvinfo : EIATTR_KPARAM_INFO
	.align		4
.L_42:
        /*00d8*/ 	.byte	0x04, 0x17
        /*00da*/ 	.short	(.L_44 - .L_43)
.L_43:
        /*00dc*/ 	.word	0x00000000
        /*00e0*/ 	.short	0x0000
        /*00e2*/ 	.short	0x0000
        /*00e4*/ 	.byte	0x00, 0xf4, 0x21, 0x00


	//----- nvinfo : EIATTR_AT_ENTRY_FRAGMENTS
	.align		4
.L_44:
        /*00e8*/ 	.byte	0x04, 0x4f
        /*00ea*/ 	.short	(.L_46 - .L_45)


	//   ....[0]....
.L_45:
        /*00ec*/ 	.word	0x00000004


	//----- nvinfo : EIATTR_RESERVED_SMEM_USED
	.align		4
.L_46:
        /*00f0*/ 	.byte	0x01, 0x41
	.zero		2


	//----- nvinfo : EIATTR_SPARSE_MMA_MASK
	.align		4
        /*00f4*/ 	.byte	0x03, 0x50
        /*00f6*/ 	.short	0x0000


	//----- nvinfo : EIATTR_TCGEN05_1CTA_USED
	.align		4
        /*00f8*/ 	.byte	0x01, 0x51
	.zero		2


	//----- nvinfo : EIATTR_MAXREG_COUNT
	.align		4
        /*00fc*/ 	.byte	0x03, 0x1b
        /*00fe*/ 	.short	0x00ff


	//----- nvinfo : EIATTR_NUM_BARRIERS
	.align		4
        /*0100*/ 	.byte	0x02, 0x4c
        /*0102*/ 	.byte	0x01
	.zero		1


	//----- nvinfo : EIATTR_INT_WARP_WIDE_INSTR_OFFSETS
	.align		4
        /*0104*/ 	.byte	0x04, 0x31
        /*0106*/ 	.short	(.L_48 - .L_47)


	//   ....[0]....
.L_47:
        /*0108*/ 	.word	0x00000fc0


	//   ....[1]....
        /*010c*/ 	.word	0x00000fd0


	//   ....[2]....
        /*0110*/ 	.word	0x000019f0


	//   ....[3]....
        /*0114*/ 	.word	0x00003140


	//   ....[4]....
        /*0118*/ 	.word	0x00003190


	//----- nvinfo : EIATTR_COOP_GROUP_MASK_REGIDS
	.align		4
.L_48:
        /*011c*/ 	.byte	0x04, 0x29
        /*011e*/ 	.short	(.L_50 - .L_49)


	//   ....[0]....
.L_49:
        /*0120*/ 	.word	0xffffffff


	//   ....[1]....
        /*0124*/ 	.word	0xffffffff


	//   ....[2]....
        /*0128*/ 	.word	0xffffffff


	//   ....[3]....
        /*012c*/ 	.word	0xffffffff


	//----- nvinfo : EIATTR_COOP_GROUP_INSTR_OFFSETS
	.align		4
.L_50:
        /*0130*/ 	.byte	0x04, 0x28
        /*0132*/ 	.short	(.L_52 - .L_51)


	//   ....[0]....
.L_51:
        /*0134*/ 	.word	0x00000060


	//   ....[1]....
        /*0138*/ 	.word	0x00000310


	//   ....[2]....
        /*013c*/ 	.word	0x00002fe0


	//   ....[3]....
        /*0140*/ 	.word	0x00003240


	//----- nvinfo : EIATTR_VRC_CTA_INIT_COUNT
	.align		4
.L_52:
        /*0144*/ 	.byte	0x02, 0x4a
        /*0146*/ 	.byte	0x80
	.zero		1


	//----- nvinfo : EIATTR_MBARRIER_INSTR_OFFSETS
	.align		4
        /*0148*/ 	.byte	0x04, 0x39
        /*014a*/ 	.short	(.L_54 - .L_53)


	//   ....[0]....
.L_53:
        /*014c*/ 	.word	0x00001100
        /*0150*/ 	.word	0x000000ff
        /*0154*/ 	.word	0x00000000
        /*0158*/ 	.short	0x0100
        /*015a*/ 	.byte	0x0b
	.zero		1


	//   ....[1]....
        /*015c*/ 	.word	0x00001a30
        /*0160*/ 	.word	0x000000ff
        /*0164*/ 	.word	0x00005008
        /*0168*/ 	.short	0x0100
        /*016a*/ 	.byte	0x09
	.zero		1


	//   ....[2]....
        /*016c*/ 	.word	0x00002360
        /*0170*/ 	.word	0x000000ff
        /*0174*/ 	.word	0x00000000
        /*0178*/ 	.short	0x010a
        /*017a*/ 	.byte	0x0b
	.zero		1


	//   ....[3]....
        /*017c*/ 	.word	0x00002be0
        /*0180*/ 	.word	0x000000ff
        /*0184*/ 	.word	0x00000000
        /*0188*/ 	.short	0x010a
        /*018a*/ 	.byte	0x0b
	.zero		1


	//   ....[4]....
        /*018c*/ 	.word	0x00002d10
        /*0190*/ 	.word	0x000000ff
        /*0194*/ 	.word	0x00005000
        /*0198*/ 	.short	0x0108
        /*019a*/ 	.byte	0x09
	.zero		1


	//   ....[5]....
        /*019c*/ 	.word	0x00002e00
        /*01a0*/ 	.word	0x000000ff
        /*01a4*/ 	.word	0x00005008
        /*01a8*/ 	.short	0x0108
        /*01aa*/ 	.byte	0x09
	.zero		1


	//   ....[6]....
        /*01ac*/ 	.word	0x00003260
        /*01b0*/ 	.word	0x000000ff
        /*01b4*/ 	.word	0x00000000
        /*01b8*/ 	.short	0x010a
        /*01ba*/ 	.byte	0x0b
	.zero		1


	//   ....[7]....
        /*01bc*/ 	.word	0x00003290
        /*01c0*/ 	.word	0x000000ff
        /*01c4*/ 	.word	0x00000000
        /*01c8*/ 	.short	0x010a
        /*01ca*/ 	.byte	0x0b
	.zero		1


	//----- nvinfo : EIATTR_NUM_MBARRIERS
	.align		4
.L_54:
        /*01cc*/ 	.byte	0x03, 0x38
        /*01ce*/ 	.short	0x0002


	//----- nvinfo : EIATTR_EXIT_INSTR_OFFSETS
	.align		4
        /*01d0*/ 	.byte	0x04, 0x1c
        /*01d2*/ 	.short	(.L_56 - .L_55)


	//   ....[0]....
.L_55:
        /*01d4*/ 	.word	0x00003250


	//----- nvinfo : EIATTR_REQNTID
	.align		4
.L_56:
        /*01d8*/ 	.byte	0x04, 0x10
        /*01da*/ 	.short	(.L_58 - .L_57)
.L_57:
        /*01dc*/ 	.word	0x00000100
        /*01e0*/ 	.word	0x00000001
        /*01e4*/ 	.word	0x00000001


	//----- nvinfo : EIATTR_CRS_STACK_SIZE
	.align		4
.L_58:
        /*01e8*/ 	.byte	0x04, 0x1e
        /*01ea*/ 	.short	(.L_60 - .L_59)
.L_59:
        /*01ec*/ 	.word	0x00000000


	//----- nvinfo : EIATTR_CBANK_PARAM_SIZE
	.align		4
.L_60:
        /*01f0*/ 	.byte	0x03, 0x19
        /*01f2*/ 	.short	0x0050


	//----- nvinfo : EIATTR_PARAM_CBANK
	.align		4
        /*01f4*/ 	.byte	0x04, 0x0a
        /*01f6*/ 	.short	(.L_62 - .L_61)
	.align		4
.L_61:
        /*01f8*/ 	.word	index@(.nv.constant0.matmul_kernel)
        /*01fc*/ 	.short	0x0380
        /*01fe*/ 	.short	0x0050


	//----- nvinfo : EIATTR_SW_WAR
	.align		4
.L_62:
        /*0200*/ 	.byte	0x04, 0x36
        /*0202*/ 	.short	(.L_64 - .L_63)
.L_63:
        /*0204*/ 	.word	0x00000008
.L_64:


//--------------------- .nv.compat                --------------------------
	.section	.nv.compat,"",@"SHT_CUDA_COMPAT_INFO"
	.align	4
        /*0000*/ 	.byte	0x02, 0x02, 0x02, 0x00, 0x02, 0x05, 0x05, 0x00, 0x02, 0x03, 0x00, 0x00, 0x02, 0x06, 0x01, 0x00


//--------------------- .nv.callgraph             --------------------------
	.section	.nv.callgraph,"",@"SHT_CUDA_CALLGRAPH"
	.align	4
	.sectionentsize	8
	.align		4
        /*0000*/ 	.word	0x00000000
	.align		4
        /*0004*/ 	.word	0xffffffff
	.align		4
        /*0008*/ 	.word	0x00000000
	.align		4
        /*000c*/ 	.word	0xfffffffe
	.align		4
        /*0010*/ 	.word	0x00000000
	.align		4
        /*0014*/ 	.word	0xfffffffd
	.align		4
        /*0018*/ 	.word	0x00000000
	.align		4
        /*001c*/ 	.word	0xfffffffc


//--------------------- .text.matmul_kernel       --------------------------
	.section	.text.matmul_kernel,"ax",@progbits
	.align	128
        .global         matmul_kernel
        .type           matmul_kernel,@function
        .size           matmul_kernel,(.L_x_20 - matmul_kernel)
        .other          matmul_kernel,@"STO_CUDA_ENTRY STV_DEFAULT"
matmul_kernel:
.text.matmul_kernel:
[----:B------:R-:W0:Y:S01]  /*0000*/  LDC R1, c[0x0][0x37c] ;  /* 0x0000df00ff017b82 */ /* 0x000e220000000800 */
[----:B------:R-:W1:Y:S01]  /*0010*/  S2R R0, SR_TID.X ;  /* 0x0000000000007919 */ /* 0x000e620000002100 */
[----:B------:R-:W2:Y:S01]  /*0020*/  LDCU.64 UR20, c[0x0][0x358] ;  /* 0x00006b00ff1477ac */ /* 0x000ea20008000a00 */
[----:B-1----:R-:W-:-:S13]  /*0030*/  ISETP.GE.U32.AND P1, PT, R0, 0x20, PT ;  /* 0x000000200000780c */ /* 0x002fda0003f26070 */
[----:B--2---:R-:W-:Y:S05]  /*0040*/  @P1 BRA `(.L_x_0) ;  /* 0x0000000000b41947 */ /* 0x004fea0003800000 */
[----:B------:R-:W1:Y:S01]  /*0050*/  S2UR UR6, SR_CgaCtaId ;  /* 0x00000000000679c3 */ /* 0x000e620000008800 */
[----:B------:R-:W-:Y:S01]  /*0060*/  NOP ;  /* 0x0000000000007918 */ /* 0x000fe20000000000 */
[----:B------:R-:W-:Y:S02]  /*0070*/  UMOV UR4, 0x40 ;  /* 0x0000004000047882 */ /* 0x000fe40000000000 */
[----:B-1----:R-:W-:-:S09]  /*0080*/  ULEA UR4, UR6, UR4, 0x18 ;  /* 0x0000000406047291 */ /* 0x002fd2000f8ec0ff */
[----:B------:R-:W1:Y:S01]  /*0090*/  LDS.U8 R2, [UR4] ;  /* 0x00000004ff027984 */ /* 0x000e620008000000 */
[----:B------:R-:W-:Y:S02]  /*00a0*/  UMOV UR4, 0x400 ;  /* 0x0000040000047882 */ /* 0x000fe40000000000 */
[----:B------:R-:W-:Y:S01]  /*00b0*/  ULEA UR4, UR6, UR4, 0x18 ;  /* 0x0000000406047291 */ /* 0x000fe2000f8ec0ff */
[----:B-1----:R-:W-:-:S13]  /*00c0*/  ISETP.NE.AND P0, PT, R2, RZ, PT ;  /* 0x000000ff0200720c */ /* 0x002fda0003f05270 */
[----:B------:R-:W-:Y:S05]  /*00d0*/  @P0 BRA `(.L_x_1) ;  /* 0x0000000000780947 */ /* 0x000fea0003800000 */
[----:B------:R-:W-:-:S13]  /*00e0*/  ELECT P0, URZ, PT ;  /* 0x0000000000ff782f */ /* 0x000fda0003800000 */
[----:B------:R-:W-:Y:S05]  /*00f0*/  @!P0 BRA `(.L_x_2) ;  /* 0x0000000000808947 */ /* 0x000fea0003800000 */
[----:B------:R-:W-:Y:S01]  /*0100*/  UMOV UR5, 0x1 ;  /* 0x0000000100057882 */ /* 0x000fe20000000000 */
[----:B------:R-:W-:-:S04]  /*0110*/  IMAD.MOV.U32 R5, RZ, RZ, 0x1 ;  /* 0x00000001ff057424 */ /* 0x000fc800078e00ff */
[----:B------:R-:W-:Y:S04]  /*0120*/  DEPBAR.LE SB1, 0x36 ;  /* 0x00009d800000791a */ /* 0x000fe80000000000 */
[----:B------:R-:W1:Y:S02]  /*0130*/  UTCATOMSWS.FIND_AND_SET.ALIGN UP0, UR5, UR5 ;  /* 0x00000005000575e3 */ /* 0x000e640008000800 */
[----:B-1----:R-:W-:-:S04]  /*0140*/  PLOP3.LUT P0, PT, PT, PT, UP0, 0x80, 0x8 ;  /* 0x000000000008781c */ /* 0x002fc80003f0f008 */
[----:B------:R-:W-:-:S04]  /*0150*/  SEL R2, RZ, 0xffffffff, !P0 ;  /* 0xffffffffff027807 */ /* 0x000fc80004000000 */
[----:B------:R-:W-:Y:S01]  /*0160*/  ISETP.NE.AND P0, PT, R2, RZ, PT ;  /* 0x000000ff0200720c */ /* 0x000fe20003f05270 */
[----:B------:R-:W-:-:S12]  /*0170*/  IMAD.U32 R2, RZ, RZ, UR5 ;  /* 0x00000005ff027e24 */ /* 0x000fd8000f8e00ff */
[----:B------:R-:W-:Y:S05]  /*0180*/  @P0 BRA `(.L_x_3) ;  /* 0x0000000000240947 */ /* 0x000fea0003800000 */
.L_x_4:
[----:B------:R-:W-:Y:S05]  /*0190*/  NANOSLEEP 0x64 ;  /* 0x000000640000795d */ /* 0x000fea0003800000 */
[----:B------:R-:W-:-:S05]  /*01a0*/  UMOV UR5, 0x1 ;  /* 0x0000000100057882 */ /* 0x000fca0000000000 */
[----:B------:R-:W-:Y:S04]  /*01b0*/  DEPBAR.LE SB1, 0x36 ;  /* 0x00009d800000791a */ /* 0x000fe80000000000 */
[----:B------:R-:W1:Y:S02]  /*01c0*/  UTCATOMSWS.FIND_AND_SET.ALIGN UP0, UR5, UR5 ;  /* 0x00000005000575e3 */ /* 0x000e640008000800 */
[----:B-1----:R-:W-:-:S04]  /*01d0*/  PLOP3.LUT P0, PT, PT, PT, UP0, 0x80, 0x8 ;  /* 0x000000000008781c */ /* 0x002fc80003f0f008 */
[----:B------:R-:W-:-:S04]  /*01e0*/  SEL R2, RZ, 0xffffffff, !P0 ;  /* 0xffffffffff027807 */ /* 0x000fc80004000000 */
[----:B------:R-:W-:Y:S01]  /*01f0*/  ISETP.NE.AND P0, PT, R2, RZ, PT ;  /* 0x000000ff0200720c */ /* 0x000fe20003f05270 */
[----:B------:R-:W-:-:S12]  /*0200*/  IMAD.U32 R2, RZ, RZ, UR5 ;  /* 0x00000005ff027e24 */ /* 0x000fd8000f8e00ff */
[----:B------:R-:W-:Y:S05]  /*0210*/  @!P0 BRA `(.L_x_4) ;  /* 0xfffffffc00dc8947 */ /* 0x000fea000383ffff */
.L_x_3:
[C---:B------:R-:W-:Y:S01]  /*0220*/  VIADD R4, R2.reuse, 0x10 ;  /* 0x0000001002047836 */ /* 0x040fe20000000000 */
[----:B------:R-:W-:Y:S01]  /*0230*/  UMOV UR5, 0x50 ;  /* 0x0000005000057882 */ /* 0x000fe20000000000 */
[C---:B------:R-:W-:Y:S01]  /*0240*/  SHF.L.U32 R3, R5.reuse, R2, RZ ;  /* 0x0000000205037219 */ /* 0x040fe200000006ff */
[----:B------:R-:W-:Y:S01]  /*0250*/  ULEA UR5, UR6, UR5, 0x18 ;  /* 0x0000000506057291 */ /* 0x000fe2000f8ec0ff */
[----:B------:R-:W-:Y:S01]  /*0260*/  IMAD.SHL.U32 R2, R2, 0x20, RZ ;  /* 0x0000002002027824 */ /* 0x000fe200078e00ff */
[----:B------:R-:W-:-:S04]  /*0270*/  SHF.L.U32 R4, R5, R4, RZ ;  /* 0x0000000405047219 */ /* 0x000fc800000006ff */
[----:B------:R-:W-:-:S05]  /*0280*/  LOP3.LUT R3, R4, R3, RZ, 0xfc, !PT ;  /* 0x0000000304037212 */ /* 0x000fca00078efcff */
[----:B------:R1:W-:Y:S04]  /*0290*/  ATOMS.OR RZ, [UR5], R3 ;  /* 0x00000003ffff798c */ /* 0x0003e8000b000005 */
[----:B------:R1:W-:Y:S01]  /*02a0*/  STS [UR4], R2 ;  /* 0x00000002ff007988 */ /* 0x0003e20008000804 */
[----:B------:R-:W-:Y:S05]  /*02b0*/  BRA `(.L_x_2) ;  /* 0x0000000000107947 */ /* 0x000fea0003800000 */
.L_x_1:
[----:B------:R-:W-:-:S05]  /*02c0*/  IMAD.MOV.U32 R2, RZ, RZ, -0x1 ;  /* 0xffffffffff027424 */ /* 0x000fca00078e00ff */
[----:B------:R1:W-:Y:S02]  /*02d0*/  STS [UR4], R2 ;  /* 0x00000002ff007988 */ /* 0x0003e40008000804 */
[----:B-1----:R-:W-:-:S07]  /*02e0*/  MOV R2, 0x300 ;  /* 0x0000030000027802 */ /* 0x002fce0000000f00 */
[----:B0-----:R-:W-:Y:S05]  /*02f0*/  CALL.REL.NOINC `($__internal_1_$__cuda_sm10x_tcgen05_guardrail_trap_phase_invalid_during_alloc) ;  /* 0x0000002c00fc7944 */ /* 0x001fea0003c00000 */
.L_x_2:
[----:B------:R-:W-:Y:S05]  /*0300*/  WARPSYNC.ALL ;  /* 0x0000000000007948 */ /* 0x000fea0003800000 */
[----:B------:R-:W-:Y:S01]  /*0310*/  NOP ;  /* 0x0000000000007918 */ /* 0x000fe20000000000 */
.L_x_0:
[----:B------:R-:W2:Y:S01]  /*0320*/  LDC.64 R8, c[0x0][0x398] ;  /* 0x0000e600ff087b82 */ /* 0x000ea20000000a00 */
[----:B------:R-:W3:Y:S01]  /*0330*/  S2R R7, SR_CTAID.X ;  /* 0x0000000000077919 */ /* 0x000ee20000002500 */
[----:B------:R-:W-:Y:S01]  /*0340*/  LOP3.LUT R46, R0, 0x3f, RZ, 0xc0, !PT ;  /* 0x0000003f002e7812 */ /* 0x000fe200078ec0ff */
[----:B------:R-:W-:Y:S01]  /*0350*/  UMOV UR9, 0x400 ;  /* 0x0000040000097882 */ /* 0x000fe20000000000 */
[--C-:B------:R-:W-:Y:S01]  /*0360*/  SHF.R.U32.HI R49, RZ, 0x6, R0.reuse ;  /* 0x00000006ff317819 */ /* 0x100fe20000011600 */
[----:B------:R-:W-:Y:S01]  /*0370*/  UMOV UR6, 0x1 ;  /* 0x0000000100067882 */ /* 0x000fe20000000000 */
[----:B------:R-:W-:Y:S01]  /*0380*/  SHF.R.U32.HI R26, RZ, 0x5, R0 ;  /* 0x00000005ff1a7819 */ /* 0x000fe20000011600 */
[----:B------:R-:W4:Y:S01]  /*0390*/  LDCU.128 UR12, c[0x0][0x380] ;  /* 0x00007000ff0c77ac */ /* 0x000f220008000c00 */
[----:B------:R-:W-:Y:S01]  /*03a0*/  SGXT.U32 R49, R49, 0x2 ;  /* 0x000000023131781a */ /* 0x000fe20000000000 */
[----:B------:R-:W5:Y:S03]  /*03b0*/  S2UR UR4, SR_CgaCtaId ;  /* 0x00000000000479c3 */ /* 0x000f660000008800 */
[----:B------:R-:W-:-:S02]  /*03c0*/  LOP3.LUT R53, R49, 0x10, RZ, 0xfc, !PT ;  /* 0x0000001031357812 */ /* 0x000fc400078efcff */
[C---:B------:R-:W-:Y:S02]  /*03d0*/  LOP3.LUT R55, R49.reuse, 0x18, RZ, 0xfc, !PT ;  /* 0x0000001831377812 */ /* 0x040fe400078efcff */
[----:B------:R-:W-:Y:S01]  /*03e0*/  LOP3.LUT R57, R49, 0x20, RZ, 0xfc, !PT ;  /* 0x0000002031397812 */ /* 0x000fe200078efcff */
[----:B------:R-:W1:Y:S02]  /*03f0*/  LDC.64 R34, c[0x0][0x3a8] ;  /* 0x0000ea00ff227b82 */ /* 0x000e640000000a00 */
[----:B-12---:R-:W-:-:S06]  /*0400*/  VIADD R2, R9, 0xf ;  /* 0x0000000f09027836 */ /* 0x006fcc0000000000 */
[----:B------:R-:W1:Y:S01]  /*0410*/  LDC.64 R32, c[0x0][0x3a0] ;  /* 0x0000e800ff207b82 */ /* 0x000e620000000a00 */
[----:B------:R-:W-:-:S04]  /*0420*/  SHF.R.S32.HI R3, RZ, 0x1f, R2 ;  /* 0x0000001fff037819 */ /* 0x000fc80000011402 */
[----:B------:R-:W-:Y:S01]  /*0430*/  LEA.HI R3, R3, R2, RZ, 0x4 ;  /* 0x0000000203037211 */ /* 0x000fe200078f20ff */
[----:B-----5:R-:W-:Y:S01]  /*0440*/  ULEA UR9, UR4, UR9, 0x18 ;  /* 0x0000000904097291 */ /* 0x020fe2000f8ec0ff */
[----:B---3--:R-:W-:Y:S02]  /*0450*/  IABS R10, R7 ;  /* 0x00000007000a7213 */ /* 0x008fe40000000000 */
[----:B------:R-:W-:Y:S01]  /*0460*/  SHF.R.S32.HI R3, RZ, 0x4, R3 ;  /* 0x00000004ff037819 */ /* 0x000fe20000011403 */
[----:B------:R-:W-:Y:S01]  /*0470*/  UIADD3 UR11, UPT, UPT, UR9, 0x5000, URZ ;  /* 0x00005000090b7890 */ /* 0x000fe2000fffe0ff */
[----:B------:R-:W-:-:S03]  /*0480*/  IMAD R19, R49, R34, RZ ;  /* 0x0000002231137224 */ /* 0x000fc600078e02ff */
[----:B------:R-:W-:Y:S02]  /*0490*/  IMAD.SHL.U32 R4, R3, 0x8, RZ ;  /* 0x0000000803047824 */ /* 0x000fe400078e00ff */
[----:B------:R-:W-:-:S03]  /*04a0*/  IMAD R39, R34, 0x4, R19 ;  /* 0x0000000422277824 */ /* 0x000fc600078e0213 */
[-C--:B------:R-:W-:Y:S01]  /*04b0*/  IABS R11, R4.reuse ;  /* 0x00000004000b7213 */ /* 0x080fe20000000000 */
[C---:B------:R-:W-:Y:S01]  /*04c0*/  IMAD R21, R34.reuse, 0x4, R39 ;  /* 0x0000000422157824 */ /* 0x040fe200078e0227 */
[----:B------:R-:W-:Y:S02]  /*04d0*/  IABS R12, R4 ;  /* 0x00000004000c7213 */ /* 0x000fe40000000000 */
[----:B------:R-:W2:Y:S01]  /*04e0*/  I2F.RP R5, R11 ;  /* 0x0000000b00057306 */ /* 0x000ea20000209400 */
[----:B------:R-:W-:-:S07]  /*04f0*/  IMAD R41, R34, 0x4, R21 ;  /* 0x0000000422297824 */ /* 0x000fce00078e0215 */
[----:B--2---:R-:W2:Y:S02]  /*0500*/  MUFU.RCP R5, R5 ;  /* 0x0000000500057308 */ /* 0x004ea40000001000 */
[----:B--2---:R-:W-:Y:S02]  /*0510*/  VIADD R2, R5, 0xffffffe ;  /* 0x0ffffffe05027836 */ /* 0x004fe40000000000 */
[----:B------:R-:W-:-:S04]  /*0520*/  IMAD.MOV R5, RZ, RZ, -R12 ;  /* 0x000000ffff057224 */ /* 0x000fc800078e0a0c */
[----:B------:R2:W3:Y:S02]  /*0530*/  F2I.FTZ.U32.TRUNC.NTZ R3, R2 ;  /* 0x0000000200037305 */ /* 0x0004e4000021f000 */
[----:B--2---:R-:W-:Y:S02]  /*0540*/  IMAD.MOV.U32 R2, RZ, RZ, RZ ;  /* 0x000000ffff027224 */ /* 0x004fe400078e00ff */
[----:B---3--:R-:W-:-:S04]  /*0550*/  IMAD.MOV R6, RZ, RZ, -R3 ;  /* 0x000000ffff067224 */ /* 0x008fc800078e0a03 */
[----:B------:R-:W-:Y:S02]  /*0560*/  IMAD R13, R6, R11, RZ ;  /* 0x0000000b060d7224 */ /* 0x000fe400078e02ff */
[----:B------:R-:W-:Y:S02]  /*0570*/  IMAD.MOV.U32 R6, RZ, RZ, R10 ;  /* 0x000000ffff067224 */ /* 0x000fe400078e000a */
[----:B------:R-:W-:Y:S01]  /*0580*/  IMAD.HI.U32 R3, R3, R13, R2 ;  /* 0x0000000d03037227 */ /* 0x000fe200078e0002 */
[----:B------:R-:W-:-:S05]  /*0590*/  IABS R13, R8 ;  /* 0x00000008000d7213 */ /* 0x000fca0000000000 */
[----:B------:R-:W-:-:S04]  /*05a0*/  IMAD.HI.U32 R3, R3, R6, RZ ;  /* 0x0000000603037227 */ /* 0x000fc800078e00ff */
[----:B------:R-:W-:Y:S01]  /*05b0*/  IMAD R2, R3, R5, R6 ;  /* 0x0000000503027224 */ /* 0x000fe200078e0206 */
[----:B------:R-:W-:Y:S04]  /*05c0*/  BAR.SYNC.DEFER_BLOCKING 0x0 ;  /* 0x0000000000007b1d */ /* 0x000fe80000010000 */
[----:B------:R-:W-:-:S13]  /*05d0*/  ISETP.GT.U32.AND P2, PT, R11, R2, PT ;  /* 0x000000020b00720c */ /* 0x000fda0003f44070 */
[----:B------:R-:W-:Y:S02]  /*05e0*/  @!P2 IMAD.IADD R2, R2, 0x1, -R11 ;  /* 0x000000010202a824 */ /* 0x000fe400078e0a0b */
[----:B------:R-:W-:Y:S01]  /*05f0*/  @!P2 VIADD R3, R3, 0x1 ;  /* 0x000000010303a836 */ /* 0x000fe20000000000 */
[----:B------:R-:W-:Y:S02]  /*0600*/  ISETP.NE.AND P2, PT, R4, RZ, PT ;  /* 0x000000ff0400720c */ /* 0x000fe40003f45270 */
[----:B------:R-:W-:Y:S02]  /*0610*/  ISETP.GE.U32.AND P0, PT, R2, R11, PT ;  /* 0x0000000b0200720c */ /* 0x000fe40003f06070 */
[----:B------:R-:W-:-:S04]  /*0620*/  LOP3.LUT R2, R7, R4, RZ, 0x3c, !PT ;  /* 0x0000000407027212 */ /* 0x000fc800078e3cff */
[----:B------:R-:W-:Y:S01]  /*0630*/  ISETP.GE.AND P3, PT, R2, RZ, PT ;  /* 0x000000ff0200720c */ /* 0x000fe20003f66270 */
[----:B------:R-:W-:-:S06]  /*0640*/  VIADD R2, R8, 0x3f ;  /* 0x0000003f08027836 */ /* 0x000fcc0000000000 */
[----:B------:R-:W-:-:S04]  /*0650*/  @P0 VIADD R3, R3, 0x1 ;  /* 0x0000000103030836 */ /* 0x000fc80000000000 */
[----:B------:R-:W-:Y:S01]  /*0660*/  IMAD.MOV.U32 R5, RZ, RZ, R3 ;  /* 0x000000ffff057224 */ /* 0x000fe200078e0003 */
[----:B------:R-:W-:-:S03]  /*0670*/  SHF.R.S32.HI R3, RZ, 0x1f, R2 ;  /* 0x0000001fff037819 */ /* 0x000fc60000011402 */
[----:B------:R-:W-:Y:S01]  /*0680*/  @!P3 IMAD.MOV R5, RZ, RZ, -R5 ;  /* 0x000000ffff05b224 */ /* 0x000fe200078e0a05 */
[----:B------:R-:W-:Y:S02]  /*0690*/  @!P2 LOP3.LUT R5, RZ, R4, RZ, 0x33, !PT ;  /* 0x00000004ff05a212 */ /* 0x000fe400078e33ff */
[----:B------:R-:W-:-:S03]  /*06a0*/  LEA.HI R3, R3, R2, RZ, 0x6 ;  /* 0x0000000203037211 */ /* 0x000fc600078f30ff */
[----:B------:R-:W-:Y:S02]  /*06b0*/  IMAD.SHL.U32 R47, R5, 0x8, RZ ;  /* 0x00000008052f7824 */ /* 0x000fe400078e00ff */
[----:B------:R-:W-:-:S03]  /*06c0*/  IMAD.MOV R5, RZ, RZ, -R5 ;  /* 0x000000ffff057224 */ /* 0x000fc600078e0a05 */
[----:B------:R-:W-:Y:S01]  /*06d0*/  LEA.HI.SX32 R3, R3, -R47, 0x1a ;  /* 0x8000002f03037211 */ /* 0x000fe200078fd2ff */
[----:B------:R-:W-:-:S03]  /*06e0*/  IMAD R10, R4, R5, R7 ;  /* 0x00000005040a7224 */ /* 0x000fc600078e0207 */
[----:B------:R-:W-:Y:S02]  /*06f0*/  VIMNMX R15, PT, PT, R3, 0x8, PT ;  /* 0x00000008030f7848 */ /* 0x000fe40003fe0100 */
[----:B------:R-:W-:Y:S02]  /*0700*/  IABS R7, R10 ;  /* 0x0000000a00077213 */ /* 0x000fe40000000000 */
[----:B------:R-:W-:-:S04]  /*0710*/  IABS R11, R15 ;  /* 0x0000000f000b7213 */ /* 0x000fc80000000000 */
[----:B------:R-:W2:Y:S08]  /*0720*/  I2F.RP R6, R11 ;  /* 0x0000000b00067306 */ /* 0x000eb00000209400 */
[----:B--2---:R-:W2:Y:S02]  /*0730*/  MUFU.RCP R6, R6 ;  /* 0x0000000600067308 */ /* 0x004ea40000001000 */
[----:B--2---:R-:W-:-:S06]  /*0740*/  VIADD R2, R6, 0xffffffe ;  /* 0x0ffffffe06027836 */ /* 0x004fcc0000000000 */
[----:B------:R2:W3:Y:S02]  /*0750*/  F2I.FTZ.U32.TRUNC.NTZ R3, R2 ;  /* 0x0000000200037305 */ /* 0x0004e4000021f000 */
[----:B--2---:R-:W-:Y:S02]  /*0760*/  IMAD.MOV.U32 R2, RZ, RZ, RZ ;  /* 0x000000ffff027224 */ /* 0x004fe400078e00ff */
[----:B---3--:R-:W-:-:S04]  /*0770*/  IMAD.MOV R12, RZ, RZ, -R3 ;  /* 0x000000ffff0c7224 */ /* 0x008fc800078e0a03 */
[----:B------:R-:W-:Y:S01]  /*0780*/  IMAD.MOV.U32 R4, RZ, RZ, R12 ;  /* 0x000000ffff047224 */ /* 0x000fe200078e000c */
[----:B------:R-:W-:-:S03]  /*0790*/  IABS R12, R15 ;  /* 0x0000000f000c7213 */ /* 0x000fc60000000000 */
[----:B------:R-:W-:Y:S02]  /*07a0*/  IMAD R5, R4, R11, RZ ;  /* 0x0000000b04057224 */ /* 0x000fe400078e02ff */
[----:B------:R-:W-:Y:S02]  /*07b0*/  IMAD.MOV.U32 R4, RZ, RZ, R7 ;  /* 0x000000ffff047224 */ /* 0x000fe400078e0007 */
[----:B------:R-:W-:-:S04]  /*07c0*/  IMAD.HI.U32 R3, R3, R5, R2 ;  /* 0x0000000503037227 */ /* 0x000fc800078e0002 */
[----:B------:R-:W-:Y:S01]  /*07d0*/  IMAD.MOV R2, RZ, RZ, -R12 ;  /* 0x000000ffff027224 */ /* 0x000fe200078e0a0c */
[----:B------:R-:W-:Y:S01]  /*07e0*/  IABS R12, R9 ;  /* 0x00000009000c7213 */ /* 0x000fe20000000000 */
[----:B------:R-:W-:-:S03]  /*07f0*/  IMAD.HI.U32 R3, R3, R4, RZ ;  /* 0x0000000403037227 */ /* 0x000fc600078e00ff */
[----:B------:R-:W2:Y:S01]  /*0800*/  I2F.RP R5, R12 ;  /* 0x0000000c00057306 */ /* 0x000ea20000209400 */
[----:B------:R-:W-:-:S05]  /*0810*/  IMAD R2, R3, R2, R4 ;  /* 0x0000000203027224 */ /* 0x000fca00078e0204 */
[----:B------:R-:W-:Y:S02]  /*0820*/  ISETP.GT.U32.AND P2, PT, R11, R2, PT ;  /* 0x000000020b00720c */ /* 0x000fe40003f44070 */
[----:B------:R-:W3:Y:S08]  /*0830*/  I2F.RP R4, R13 ;  /* 0x0000000d00047306 */ /* 0x000ef00000209400 */
[----:B--2---:R-:W-:Y:S03]  /*0840*/  MUFU.RCP R5, R5 ;  /* 0x0000000500057308 */ /* 0x004fe60000001000 */
[----:B------:R-:W-:-:S02]  /*0850*/  @!P2 IMAD.IADD R2, R2, 0x1, -R11 ;  /* 0x000000010202a824 */ /* 0x000fc400078e0a0b */
[----:B------:R-:W-:Y:S01]  /*0860*/  @!P2 VIADD R3, R3, 0x1 ;  /* 0x000000010303a836 */ /* 0x000fe20000000000 */
[----:B------:R-:W-:Y:S02]  /*0870*/  ISETP.NE.AND P2, PT, R15, RZ, PT ;  /* 0x000000ff0f00720c */ /* 0x000fe40003f45270 */
[----:B---3--:R-:W2:Y:S01]  /*0880*/  MUFU.RCP R4, R4 ;  /* 0x0000000400047308 */ /* 0x008ea20000001000 */
[----:B------:R-:W-:Y:S02]  /*0890*/  ISETP.GE.U32.AND P0, PT, R2, R11, PT ;  /* 0x0000000b0200720c */ /* 0x000fe40003f06070 */
[----:B------:R-:W-:-:S04]  /*08a0*/  LOP3.LUT R2, R10, R15, RZ, 0x3c, !PT ;  /* 0x0000000f0a027212 */ /* 0x000fc800078e3cff */
[----:B------:R-:W-:-:S07]  /*08b0*/  ISETP.GE.AND P3, PT, R2, RZ, PT ;  /* 0x000000ff0200720c */ /* 0x000fce0003f66270 */
[----:B------:R-:W-:Y:S02]  /*08c0*/  @P0 VIADD R3, R3, 0x1 ;  /* 0x0000000103030836 */ /* 0x000fe40000000000 */
[----:B--2---:R-:W-:Y:S02]  /*08d0*/  VIADD R6, R4, 0xffffffe ;  /* 0x0ffffffe04067836 */ /* 0x004fe40000000000 */
[----:B------:R-:W-:Y:S02]  /*08e0*/  IMAD.MOV.U32 R52, RZ, RZ, R3 ;  /* 0x000000ffff347224 */ /* 0x000fe400078e0003 */
[----:B------:R-:W2:Y:S01]  /*08f0*/  F2I.FTZ.U32.TRUNC.NTZ R3, R6 ;  /* 0x0000000600037305 */ /* 0x000ea2000021f000 */
[----:B------:R-:W-:Y:S02]  /*0900*/  VIADD R4, R5, 0xffffffe ;  /* 0x0ffffffe05047836 */ /* 0x000fe40000000000 */
[----:B------:R-:W-:Y:S01]  /*0910*/  @!P3 IMAD.MOV R52, RZ, RZ, -R52 ;  /* 0x000000ffff34b224 */ /* 0x000fe200078e0a34 */
[----:B------:R-:W-:-:S04]  /*0920*/  @!P2 LOP3.LUT R52, RZ, R15, RZ, 0x33, !PT ;  /* 0x0000000fff34a212 */ /* 0x000fc800078e33ff */
[----:B------:R-:W3:Y:S01]  /*0930*/  F2I.FTZ.U32.TRUNC.NTZ R5, R4 ;  /* 0x0000000400057305 */ /* 0x000ee2000021f000 */
[----:B------:R-:W-:Y:S02]  /*0940*/  IMAD.MOV R2, RZ, RZ, -R52 ;  /* 0x000000ffff027224 */ /* 0x000fe400078e0a34 */
[----:B------:R-:W-:Y:S02]  /*0950*/  IMAD.SHL.U32 R52, R52, 0x10, RZ ;  /* 0x0000001034347824 */ /* 0x000fe400078e00ff */
[----:B------:R-:W-:Y:S02]  /*0960*/  IMAD R2, R15, R2, R10 ;  /* 0x000000020f027224 */ /* 0x000fe400078e020a */
[----:B--2---:R-:W-:Y:S01]  /*0970*/  IMAD.MOV R7, RZ, RZ, -R3 ;  /* 0x000000ffff077224 */ /* 0x004fe200078e0a03 */
[C---:B------:R-:W-:Y:S01]  /*0980*/  LOP3.LUT R50, R52.reuse, 0x4, R49, 0xfe, !PT ;  /* 0x0000000434327812 */ /* 0x040fe200078efe31 */
[----:B------:R-:W-:Y:S01]  /*0990*/  IMAD.IADD R47, R47, 0x1, R2 ;  /* 0x000000012f2f7824 */ /* 0x000fe200078e0202 */
[C---:B------:R-:W-:Y:S01]  /*09a0*/  LOP3.LUT R48, R52.reuse, R49, RZ, 0xfc, !PT ;  /* 0x0000003134307212 */ /* 0x040fe200078efcff */
[----:B------:R-:W-:Y:S01]  /*09b0*/  IMAD.MOV.U32 R10, RZ, RZ, R7 ;  /* 0x000000ffff0a7224 */ /* 0x000fe200078e0007 */
[----:B------:R-:W-:Y:S01]  /*09c0*/  IABS R11, R50 ;  /* 0x00000032000b7213 */ /* 0x000fe20000000000 */
[----:B------:R-:W-:Y:S01]  /*09d0*/  IMAD.MOV.U32 R2, RZ, RZ, RZ ;  /* 0x000000ffff027224 */ /* 0x000fe200078e00ff */
[--C-:B------:R-:W-:Y:S01]  /*09e0*/  LOP3.LUT R51, R52, 0x8, R49.reuse, 0xfe, !PT ;  /* 0x0000000834337812 */ /* 0x100fe200078efe31 */
[----:B------:R-:W-:Y:S01]  /*09f0*/  IMAD R7, R10, R13, RZ ;  /* 0x0000000d0a077224 */ /* 0x000fe200078e02ff */
[----:B------:R-:W-:Y:S01]  /*0a00*/  LOP3.LUT R52, R52, 0xc, R49, 0xfe, !PT ;  /* 0x0000000c34347812 */ /* 0x000fe200078efe31 */
[----:B---3--:R-:W-:Y:S01]  /*0a10*/  IMAD.MOV R6, RZ, RZ, -R5 ;  /* 0x000000ffff067224 */ /* 0x008fe200078e0a05 */
[----:B------:R-:W-:Y:S01]  /*0a20*/  IABS R15, R51 ;  /* 0x00000033000f7213 */ /* 0x000fe20000000000 */
[----:B------:R-:W-:Y:S01]  /*0a30*/  IMAD.HI.U32 R2, R3, R7, R2 ;  /* 0x0000000703027227 */ /* 0x000fe200078e0002 */
[----:B------:R-:W-:-:S03]  /*0a40*/  IABS R17, R52 ;  /* 0x0000003400117213 */ /* 0x000fc60000000000 */
[----:B------:R-:W-:Y:S02]  /*0a50*/  IMAD R47, R47, 0x40, R46 ;  /* 0x000000402f2f7824 */ /* 0x000fe400078e022e */
[----:B------:R-:W-:Y:S02]  /*0a60*/  IMAD.MOV.U32 R7, RZ, RZ, R6 ;  /* 0x000000ffff077224 */ /* 0x000fe400078e0006 */
[----:B------:R-:W-:Y:S01]  /*0a70*/  IMAD.MOV.U32 R4, RZ, RZ, RZ ;  /* 0x000000ffff047224 */ /* 0x000fe200078e00ff */
[----:B------:R-:W-:Y:S01]  /*0a80*/  IABS R3, R47 ;  /* 0x0000002f00037213 */ /* 0x000fe20000000000 */
[----:B------:R-:W-:-:S04]  /*0a90*/  IMAD R7, R7, R12, RZ ;  /* 0x0000000c07077224 */ /* 0x000fc800078e02ff */
[----:B------:R-:W-:Y:S01]  /*0aa0*/  IMAD.HI.U32 R4, R5, R7, R4 ;  /* 0x0000000705047227 */ /* 0x000fe200078e0004 */
[----:B------:R-:W-:-:S03]  /*0ab0*/  IABS R7, R48 ;  /* 0x0000003000077213 */ /* 0x000fc60000000000 */
[----:B------:R-:W-:-:S04]  /*0ac0*/  IMAD.HI.U32 R2, R2, R3, RZ ;  /* 0x0000000302027227 */ /* 0x000fc800078e00ff */
[----:B------:R-:W-:Y:S02]  /*0ad0*/  IMAD.MOV R2, RZ, RZ, -R2 ;  /* 0x000000ffff027224 */ /* 0x000fe400078e0a02 */
[----:B------:R-:W-:-:S04]  /*0ae0*/  IMAD.HI.U32 R5, R4, R11, RZ ;  /* 0x0000000b04057227 */ /* 0x000fc800078e00ff */
[C---:B------:R-:W-:Y:S02]  /*0af0*/  IMAD R2, R13.reuse, R2, R3 ;  /* 0x000000020d027224 */ /* 0x040fe400078e0203 */
[----:B------:R-:W-:Y:S02]  /*0b00*/  IMAD.MOV R10, RZ, RZ, -R5 ;  /* 0x000000ffff0a7224 */ /* 0x000fe400078e0a05 */
[----:B------:R-:W-:Y:S01]  /*0b10*/  IMAD.HI.U32 R3, R4, R7, RZ ;  /* 0x0000000704037227 */ /* 0x000fe200078e00ff */
[----:B------:R-:W-:-:S03]  /*0b20*/  ISETP.GT.U32.AND P0, PT, R13, R2, PT ;  /* 0x000000020d00720c */ /* 0x000fc60003f04070 */
[----:B------:R-:W-:-:S04]  /*0b30*/  IMAD.HI.U32 R5, R4, R15, RZ ;  /* 0x0000000f04057227 */ /* 0x000fc800078e00ff */
[----:B------:R-:W-:Y:S02]  /*0b40*/  IMAD.MOV R3, RZ, RZ, -R3 ;  /* 0x000000ffff037224 */ /* 0x000fe400078e0a03 */
[----:B------:R-:W-:-:S04]  /*0b50*/  IMAD.HI.U32 R6, R4, R17, RZ ;  /* 0x0000001104067227 */ /* 0x000fc800078e00ff */
[----:B------:R-:W-:Y:S02]  /*0b60*/  IMAD.MOV R5, RZ, RZ, -R5 ;  /* 0x000000ffff057224 */ /* 0x000fe400078e0a05 */
[C---:B------:R-:W-:Y:S02]  /*0b70*/  IMAD R3, R12.reuse, R3, R7 ;  /* 0x000000030c037224 */ /* 0x040fe400078e0207 */
[C---:B------:R-:W-:Y:S02]  /*0b80*/  IMAD R4, R12.reuse, R10, R11 ;  /* 0x0000000a0c047224 */ /* 0x040fe400078e020b */
[----:B------:R-:W-:Y:S01]  /*0b90*/  IMAD.MOV R6, RZ, RZ, -R6 ;  /* 0x000000ffff067224 */ /* 0x000fe200078e0a06 */
[C---:B------:R-:W-:Y:S01]  /*0ba0*/  ISETP.GT.U32.AND P6, PT, R12.reuse, R3, PT ;  /* 0x000000030c00720c */ /* 0x040fe20003fc4070 */
[C---:B------:R-:W-:Y:S01]  /*0bb0*/  IMAD R5, R12.reuse, R5, R15 ;  /* 0x000000050c057224 */ /* 0x040fe200078e020f */
[C---:B------:R-:W-:Y:S01]  /*0bc0*/  ISETP.GT.U32.AND P3, PT, R12.reuse, R4, PT ;  /* 0x000000040c00720c */ /* 0x040fe20003f64070 */
[----:B------:R-:W-:Y:S01]  /*0bd0*/  IMAD R6, R12, R6, R17 ;  /* 0x000000060c067224 */ /* 0x000fe200078e0211 */
[----:B------:R-:W2:Y:S01]  /*0be0*/  LDS R11, [UR9] ;  /* 0x00000009ff0b7984 */ /* 0x000ea20008000800 */
[----:B------:R-:W-:Y:S01]  /*0bf0*/  @!P0 IMAD.IADD R2, R2, 0x1, -R13 ;  /* 0x0000000102028824 */ /* 0x000fe200078e0a0d */
[----:B------:R-:W-:Y:S01]  /*0c00*/  ISETP.GT.U32.AND P4, PT, R12, R5, PT ;  /* 0x000000050c00720c */ /* 0x000fe20003f84070 */
[----:B------:R-:W-:Y:S01]  /*0c10*/  IMAD.SHL.U32 R10, R26, 0x2, RZ ;  /* 0x000000021a0a7824 */ /* 0x000fe200078e00ff */
[----:B------:R-:W-:Y:S01]  /*0c20*/  ISETP.GT.U32.AND P5, PT, R12, R6, PT ;  /* 0x000000060c00720c */ /* 0x000fe20003fa4070 */
[----:B------:R-:W-:Y:S01]  /*0c30*/  IMAD.SHL.U32 R7, R26, 0x200000, RZ ;  /* 0x002000001a077824 */ /* 0x000fe200078e00ff */
[----:B------:R-:W-:-:S02]  /*0c40*/  ISETP.GT.U32.AND P2, PT, R13, R2, PT ;  /* 0x000000020d00720c */ /* 0x000fc40003f44070 */
[----:B------:R-:W-:Y:S01]  /*0c50*/  ISETP.GE.AND P0, PT, R47, RZ, PT ;  /* 0x000000ff2f00720c */ /* 0x000fe20003f06270 */
[--C-:B------:R-:W-:Y:S01]  /*0c60*/  @!P6 IMAD.IADD R3, R3, 0x1, -R12.reuse ;  /* 0x000000010303e824 */ /* 0x100fe200078e0a0c */
[----:B------:R-:W-:Y:S01]  /*0c70*/  LOP3.LUT R10, R10, 0x8, RZ, 0xc0, !PT ;  /* 0x000000080a0a7812 */ /* 0x000fe200078ec0ff */
[--C-:B------:R-:W-:Y:S01]  /*0c80*/  @!P3 IMAD.IADD R4, R4, 0x1, -R12.reuse ;  /* 0x000000010404b824 */ /* 0x100fe200078e0a0c */
[----:B------:R-:W-:Y:S01]  /*0c90*/  LOP3.LUT R7, R7, 0x600000, RZ, 0xc0, !PT ;  /* 0x0060000007077812 */ /* 0x000fe200078ec0ff */
[----:B------:R-:W-:Y:S01]  /*0ca0*/  BAR.SYNC.DEFER_BLOCKING 0x0 ;  /* 0x0000000000007b1d */ /* 0x000fe20000010000 */
[----:B------:R-:W-:Y:S01]  /*0cb0*/  ISETP.GT.U32.AND P6, PT, R12, R3, PT ;  /* 0x000000030c00720c */ /* 0x000fe20003fc4070 */
[--C-:B------:R-:W-:Y:S01]  /*0cc0*/  @!P4 IMAD.IADD R5, R5, 0x1, -R12.reuse ;  /* 0x000000010505c824 */ /* 0x100fe200078e0a0c */
[----:B------:R-:W-:Y:S01]  /*0cd0*/  R2UR UR10, R10 ;  /* 0x000000000a0a72ca */ /* 0x000fe200000e0000 */
[----:B------:R-:W-:Y:S01]  /*0ce0*/  @!P5 IMAD.IADD R6, R6, 0x1, -R12 ;  /* 0x000000010606d824 */ /* 0x000fe200078e0a0c */
[----:B------:R-:W-:Y:S01]  /*0cf0*/  ISETP.GT.U32.AND P5, PT, R12, R4, PT ;  /* 0x000000040c00720c */ /* 0x000fe20003fa4070 */
[----:B------:R-:W-:Y:S01]  /*0d00*/  @!P2 IMAD.IADD R2, R2, 0x1, -R13 ;  /* 0x000000010202a824 */ /* 0x000fe200078e0a0d */
[----:B------:R-:W-:-:S02]  /*0d10*/  ISETP.GT.U32.AND P3, PT, R12, R5, PT ;  /* 0x000000050c00720c */ /* 0x000fc40003f64070 */
[----:B------:R-:W-:Y:S01]  /*0d20*/  ISETP.GT.U32.AND P2, PT, R12, R6, PT ;  /* 0x000000060c00720c */ /* 0x000fe20003f44070 */
[----:B------:R-:W-:Y:S01]  /*0d30*/  IMAD.MOV.U32 R10, RZ, RZ, R2 ;  /* 0x000000ffff0a7224 */ /* 0x000fe200078e0002 */
[----:B------:R-:W-:Y:S02]  /*0d40*/  ISETP.NE.AND P4, PT, R8, RZ, PT ;  /* 0x000000ff0800720c */ /* 0x000fe40003f85270 */
[----:B------:R-:W-:Y:S01]  /*0d50*/  R2UR UR5, R7 ;  /* 0x00000000070572ca */ /* 0x000fe200000e0000 */
[----:B------:R-:W-:Y:S01]  /*0d60*/  @!P0 IMAD.MOV R10, RZ, RZ, -R10 ;  /* 0x000000ffff0a8224 */ /* 0x000fe200078e0a0a */
[----:B------:R-:W-:Y:S01]  /*0d70*/  ISETP.GE.AND P0, PT, R48, RZ, PT ;  /* 0x000000ff3000720c */ /* 0x000fe20003f06270 */
[--C-:B------:R-:W-:Y:S01]  /*0d80*/  @!P6 IMAD.IADD R3, R3, 0x1, -R12.reuse ;  /* 0x000000010303e824 */ /* 0x100fe200078e0a0c */
[----:B------:R-:W-:Y:S01]  /*0d90*/  ISETP.GE.AND P6, PT, R50, RZ, PT ;  /* 0x000000ff3200720c */ /* 0x000fe20003fc6270 */
[--C-:B------:R-:W-:Y:S01]  /*0da0*/  @!P5 IMAD.IADD R4, R4, 0x1, -R12.reuse ;  /* 0x000000010404d824 */ /* 0x100fe200078e0a0c */
[----:B------:R-:W-:Y:S01]  /*0db0*/  ISETP.GE.AND P5, PT, R51, RZ, PT ;  /* 0x000000ff3300720c */ /* 0x000fe20003fa6270 */
[--C-:B------:R-:W-:Y:S01]  /*0dc0*/  @!P3 IMAD.IADD R5, R5, 0x1, -R12.reuse ;  /* 0x000000010505b824 */ /* 0x100fe200078e0a0c */
[----:B------:R-:W-:Y:S01]  /*0dd0*/  ISETP.GE.AND P3, PT, R52, RZ, PT ;  /* 0x000000ff3400720c */ /* 0x000fe20003f66270 */
[----:B------:R-:W-:Y:S01]  /*0de0*/  @!P2 IMAD.IADD R6, R6, 0x1, -R12 ;  /* 0x000000010606a824 */ /* 0x000fe200078e0a0c */
[----:B------:R-:W-:-:S02]  /*0df0*/  ISETP.NE.AND P2, PT, R9, RZ, PT ;  /* 0x000000ff0900720c */ /* 0x000fc40003f45270 */
[----:B------:R-:W-:Y:S02]  /*0e00*/  @!P4 LOP3.LUT R10, RZ, R8, RZ, 0x33, !PT ;  /* 0x00000008ff0ac212 */ /* 0x000fe400078e33ff */
[----:B--2---:R-:W-:Y:S01]  /*0e10*/  R2UR UR8, R11 ;  /* 0x000000000b0872ca */ /* 0x004fe200000e0000 */
[----:B------:R-:W-:Y:S01]  /*0e20*/  @!P0 IMAD.MOV R3, RZ, RZ, -R3 ;  /* 0x000000ffff038224 */ /* 0x000fe200078e0a03 */
[----:B------:R-:W-:Y:S01]  /*0e30*/  LOP3.LUT R2, RZ, R9, RZ, 0x33, !PT ;  /* 0x00000009ff027212 */ /* 0x000fe200078e33ff */
[----:B------:R-:W-:Y:S02]  /*0e40*/  @!P6 IMAD.MOV R4, RZ, RZ, -R4 ;  /* 0x000000ffff04e224 */ /* 0x000fe400078e0a04 */
[----:B------:R-:W-:Y:S01]  /*0e50*/  @!P5 IMAD.MOV R5, RZ, RZ, -R5 ;  /* 0x000000ffff05d224 */ /* 0x000fe200078e0a05 */
[C---:B------:R-:W-:Y:S01]  /*0e60*/  SEL R30, R2.reuse, R3, !P2 ;  /* 0x00000003021e7207 */ /* 0x040fe20005000000 */
[----:B------:R-:W-:Y:S01]  /*0e70*/  @!P3 IMAD.MOV R6, RZ, RZ, -R6 ;  /* 0x000000ffff06b224 */ /* 0x000fe200078e0a06 */
[----:B------:R-:W-:-:S02]  /*0e80*/  SEL R36, R2, R4, !P2 ;  /* 0x0000000402247207 */ /* 0x000fc40005000000 */
[C---:B------:R-:W-:Y:S02]  /*0e90*/  SEL R38, R2.reuse, R5, !P2 ;  /* 0x0000000502267207 */ /* 0x040fe40005000000 */
[----:B------:R-:W-:Y:S01]  /*0ea0*/  SEL R6, R2, R6, !P2 ;  /* 0x0000000602067207 */ /* 0x000fe20005000000 */
[----:B-1----:R-:W-:Y:S01]  /*0eb0*/  IMAD R2, R10, R33, RZ ;  /* 0x000000210a027224 */ /* 0x002fe200078e02ff */
[----:B------:R-:W-:Y:S01]  /*0ec0*/  UIADD3 UR10, UPT, UPT, UR10, UR5, UR8 ;  /* 0x000000050a0a7290 */ /* 0x000fe2000fffe008 */
[----:B------:R-:W-:Y:S01]  /*0ed0*/  VIADD R33, R32, 0x3f ;  /* 0x0000003f20217836 */ /* 0x000fe20000000000 */
[----:B------:R-:W-:Y:S02]  /*0ee0*/  LOP3.LUT P2, RZ, R0, 0xff, RZ, 0xc0, !PT ;  /* 0x000000ff00ff7812 */ /* 0x000fe4000784c0ff */
[----:B------:R-:W-:Y:S02]  /*0ef0*/  PRMT R3, RZ, 0x7610, R3 ;  /* 0x00007610ff037816 */ /* 0x000fe40000000003 */
[----:B------:R-:W-:-:S04]  /*0f00*/  ISETP.GT.AND P0, PT, R33, 0x3f, PT ;  /* 0x0000003f2100780c */ /* 0x000fc80003f04270 */
[----:B------:R-:W-:Y:S01]  /*0f10*/  ISETP.LT.AND P3, PT, R53, R32, P0 ;  /* 0x000000203500720c */ /* 0x000fe20000761270 */
[----:B----4-:R-:W-:-:S12]  /*0f20*/  @P1 BRA `(.L_x_5) ;  /* 0x0000000000181947 */ /* 0x010fd80003800000 */
[----:B------:R-:W-:Y:S01]  /*0f30*/  ELECT P4, URZ, PT ;  /* 0x0000000000ff782f */ /* 0x000fe20003880000 */
[----:B------:R-:W-:Y:S01]  /*0f40*/  IMAD.MOV.U32 R4, RZ, RZ, 0x1 ;  /* 0x00000001ff047424 */ /* 0x000fe200078e00ff */
[----:B------:R-:W-:Y:S01]  /*0f50*/  UMOV UR5, 0x40 ;  /* 0x0000004000057882 */ /* 0x000fe20000000000 */
[----:B------:R-:W-:Y:S01]  /*0f60*/  UVIRTCOUNT.DEALLOC.SMPOOL 0x80 ;  /* 0x000000800000784c */ /* 0x000fe20000000000 */
[----:B------:R-:W-:-:S09]  /*0f70*/  ULEA UR5, UR4, UR5, 0x18 ;  /* 0x0000000504057291 */ /* 0x000fd2000f8ec0ff */
[----:B------:R1:W-:Y:S03]  /*0f80*/  @P4 STS.U8 [UR5], R4 ;  /* 0x00000004ff004988 */ /* 0x0003e60008000005 */
.L_x_5:
[----:B------:R-:W-:Y:S01]  /*0f90*/  STTM.16dp32bit_t0_t15.x4 tmem[UR10], RZ ;  /* 0x000000ff000079ed */ /* 0x000fe2000890000a */
[----:B------:R-:W-:Y:S01]  /*0fa0*/  STTM.16dp32bit_t16_t31.x4 tmem[UR10+0x4], RZ ;  /* 0x000004ff000079ed */ /* 0x000fe2000892000a */
[----:B------:R-:W2:Y:S02]  /*0fb0*/  FENCE.VIEW.ASYNC.T ;  /* 0x00000000000073c6 */ /* 0x000ea40000000200 */
[----:B--2---:R-:W-:Y:S01]  /*0fc0*/  VOTEU.ALL UP0, P2 ;  /* 0x0000000000ff7886 */ /* 0x004fe20001000000 */
[----:B------:R-:W-:Y:S01]  /*0fd0*/  VOTEU.ALL UP1, P2 ;  /* 0x0000000000ff7886 */ /* 0x000fe20001020000 */
[----:B------:R-:W-:Y:S01]  /*0fe0*/  IMAD R5, R34, 0x4, R41 ;  /* 0x0000000422057824 */ /* 0x000fe200078e0229 */
[----:B------:R-:W-:Y:S01]  /*0ff0*/  ISETP.LT.AND P5, PT, R55, R32, P0 ;  /* 0x000000203700720c */ /* 0x000fe200007a1270 */
[----:B------:R-:W-:Y:S01]  /*1000*/  IMAD.SHL.U32 R24, R2, 0x2, RZ ;  /* 0x0000000202187824 */ /* 0x000fe200078e00ff */
[----:B------:R-:W-:-:S04]  /*1010*/  @!UP0 UIADD3 UR4, UPT, UPT, -UR6, 0x100000, URZ ;  /* 0x0010000006048890 */ /* 0x000fc8000fffe1ff */
[----:B------:R-:W-:Y:S02]  /*1020*/  @!UP0 USHF.L.U32 UR5, UR4, 0xb, URZ ;  /* 0x0000000b04058899 */ /* 0x000fe400080006ff */
[----:B------:R-:W-:Y:S01]  /*1030*/  @!UP0 USHF.L.U32 UR4, UR4, 0x1, URZ ;  /* 0x0000000104048899 */ /* 0x000fe200080006ff */
[----:B------:R-:W-:Y:S01]  /*1040*/  BAR.SYNC.DEFER_BLOCKING 0x0 ;  /* 0x0000000000007b1d */ /* 0x000fe20000010000 */
[----:B------:R-:W-:Y:S01]  /*1050*/  IMAD R23, R34, 0x4, R5 ;  /* 0x0000000422177824 */ /* 0x000fe200078e0205 */
[----:B------:R-:W-:Y:S02]  /*1060*/  ISETP.LT.AND P4, PT, R57, R32, P0 ;  /* 0x000000203900720c */ /* 0x000fe40000781270 */
[----:B-1----:R-:W-:Y:S01]  /*1070*/  IADD3 R4, P6, PT, R24, UR12, RZ ;  /* 0x0000000c18047c10 */ /* 0x002fe2000ffde0ff */
[----:B------:R-:W-:-:S03]  /*1080*/  IMAD R7, R34, 0x4, R23 ;  /* 0x0000000422077824 */ /* 0x000fc600078e0217 */
[----:B------:R-:W-:Y:S01]  /*1090*/  LEA.HI.X.SX32 R28, R2, UR13, 0x1, P6 ;  /* 0x0000000d021c7c11 */ /* 0x000fe2000b0f0eff */
[----:B------:R-:W-:Y:S01]  /*10a0*/  IMAD R43, R34, 0x4, R7 ;  /* 0x00000004222b7824 */ /* 0x000fe200078e0207 */
[----:B------:R-:W-:-:S04]  /*10b0*/  LEA R8, P6, R5, R4, 0x1 ;  /* 0x0000000405087211 */ /* 0x000fc800078c08ff */
[----:B------:R-:W-:Y:S01]  /*10c0*/  LEA.HI.X.SX32 R9, R5, R28, 0x1, P6 ;  /* 0x0000001c05097211 */ /* 0x000fe200030f0eff */
[C---:B------:R-:W-:Y:S01]  /*10d0*/  IMAD R5, R34.reuse, 0x4, R43 ;  /* 0x0000000422057824 */ /* 0x040fe200078e022b */
[C---:B------:R-:W-:Y:S01]  /*10e0*/  LEA R10, P6, R7.reuse, R4, 0x1 ;  /* 0x00000004070a7211 */ /* 0x040fe200078c08ff */
[----:B------:R-:W1:Y:S02]  /*10f0*/  FENCE.VIEW.ASYNC.S ;  /* 0x00000000000073c6 */ /* 0x000e640000000000 */
[----:B-1----:R1:W2:Y:S02]  /*1100*/  @!UP1 SYNCS.EXCH.64 URZ, [UR11], UR4 ;  /* 0x000000040bff95b2 */ /* 0x0022a40008000100 */
[----:B--2---:R-:W-:Y:S01]  /*1110*/  BAR.SYNC.DEFER_BLOCKING 0x0 ;  /* 0x0000000000007b1d */ /* 0x004fe20000010000 */
[----:B------:R-:W-:Y:S01]  /*1120*/  IMAD R25, R34, 0x4, R5 ;  /* 0x0000000422197824 */ /* 0x000fe200078e0205 */
[----:B------:R-:W-:Y:S02]  /*1130*/  LEA.HI.X.SX32 R11, R7, R28, 0x1, P6 ;  /* 0x0000001c070b7211 */ /* 0x000fe400030f0eff */
[----:B------:R-:W-:-:S02]  /*1140*/  PRMT R7, RZ, 0x7610, R7 ;  /* 0x00007610ff077816 */ /* 0x000fc40000000007 */
[----:B------:R-:W-:Y:S02]  /*1150*/  PRMT R27, RZ, 0x7610, R27 ;  /* 0x00007610ff1b7816 */ /* 0x000fe4000000001b */
[C---:B------:R-:W-:Y:S02]  /*1160*/  LOP3.LUT R59, R49.reuse, 0x28, RZ, 0xfc, !PT ;  /* 0x00000028313b7812 */ /* 0x040fe400078efcff */
[----:B------:R-:W-:Y:S01]  /*1170*/  LOP3.LUT R63, R49, 0x38, RZ, 0xfc, !PT ;  /* 0x00000038313f7812 */ /* 0x000fe200078efcff */
[----:B-1----:R-:W1:Y:S01]  /*1180*/  LDCU UR4, c[0x0][0x3b0] ;  /* 0x00007600ff0477ac */ /* 0x002e620008000800 */
[----:B------:R2:W3:Y:S01]  /*1190*/  @P3 LDG.E.U16 R3, desc[UR20][R8.64] ;  /* 0x0000001408033981 */ /* 0x0004e2000c1e1500 */
[----:B------:R-:W-:-:S03]  /*11a0*/  LEA R12, P3, R5, R4, 0x1 ;  /* 0x00000004050c7211 */ /* 0x000fc600078608ff */
[----:B------:R-:W4:Y:S01]  /*11b0*/  @P5 LDG.E.U16 R7, desc[UR20][R10.64] ;  /* 0x000000140a075981 */ /* 0x000f22000c1e1500 */
[----:B------:R-:W-:Y:S01]  /*11c0*/  LEA.HI.X.SX32 R13, R5, R28, 0x1, P3 ;  /* 0x0000001c050d7211 */ /* 0x000fe200018f0eff */
[----:B------:R-:W-:-:S04]  /*11d0*/  IMAD R5, R34, 0x4, R25 ;  /* 0x0000000422057824 */ /* 0x000fc800078e0219 */
[C---:B------:R-:W-:Y:S01]  /*11e0*/  IMAD R37, R34.reuse, 0x4, R5 ;  /* 0x0000000422257824 */ /* 0x040fe200078e0205 */
[C---:B------:R-:W-:Y:S01]  /*11f0*/  LEA R14, P6, R5.reuse, R4, 0x1 ;  /* 0x00000004050e7211 */ /* 0x040fe200078c08ff */
[----:B------:R5:W4:Y:S02]  /*1200*/  @P4 LDG.E.U16 R27, desc[UR20][R12.64] ;  /* 0x000000140c1b4981 */ /* 0x000b24000c1e1500 */
[----:B--2---:R-:W-:Y:S01]  /*1210*/  IMAD R9, R34, 0x4, R37 ;  /* 0x0000000422097824 */ /* 0x004fe200078e0225 */
[----:B------:R-:W-:-:S03]  /*1220*/  LEA.HI.X.SX32 R15, R5, R28, 0x1, P6 ;  /* 0x0000001c050f7211 */ /* 0x000fc600030f0eff */
[C---:B------:R-:W-:Y:S01]  /*1230*/  IMAD R45, R34.reuse, 0x4, R9 ;  /* 0x00000004222d7824 */ /* 0x040fe200078e0209 */
[----:B------:R-:W-:Y:S02]  /*1240*/  ISETP.LT.AND P5, PT, R59, R32, P0 ;  /* 0x000000203b00720c */ /* 0x000fe400007a1270 */
[----:B------:R-:W-:Y:S01]  /*1250*/  LOP3.LUT R61, R49, 0x30, RZ, 0xfc, !PT ;  /* 0x00000030313d7812 */ /* 0x000fe200078efcff */
[----:B------:R-:W-:Y:S01]  /*1260*/  IMAD R77, R34, 0x4, R45 ;  /* 0x00000004224d7824 */ /* 0x000fe200078e022d */
[----:B-----5:R-:W-:Y:S02]  /*1270*/  LEA R12, P6, R9, R4, 0x1 ;  /* 0x00000004090c7211 */ /* 0x020fe400078c08ff */
[----:B------:R-:W-:Y:S02]  /*1280*/  ISETP.LT.AND P3, PT, R63, R32, P0 ;  /* 0x000000203f00720c */ /* 0x000fe40000761270 */
[----:B------:R-:W-:Y:S02]  /*1290*/  LEA.HI.X.SX32 R13, R9, R28, 0x1, P6 ;  /* 0x0000001c090d7211 */ /* 0x000fe400030f0eff */
[----:B------:R-:W-:-:S02]  /*12a0*/  ISETP.LT.AND P4, PT, R61, R32, P0 ;  /* 0x000000203d00720c */ /* 0x000fc40000781270 */
[C---:B------:R-:W-:Y:S02]  /*12b0*/  LEA R16, P6, R77.reuse, R4, 0x1 ;  /* 0x000000044d107211 */ /* 0x040fe400078c08ff */
[----:B------:R-:W-:Y:S02]  /*12c0*/  PRMT R83, RZ, 0x7610, R83 ;  /* 0x00007610ff537816 */ /* 0x000fe40000000053 */
[----:B------:R-:W-:Y:S02]  /*12d0*/  PRMT R29, RZ, 0x7610, R29 ;  /* 0x00007610ff1d7816 */ /* 0x000fe4000000001d */
[----:B------:R-:W-:Y:S02]  /*12e0*/  LEA.HI.X.SX32 R17, R77, R28, 0x1, P6 ;  /* 0x0000001c4d117211 */ /* 0x000fe400030f0eff */
[----:B------:R-:W-:Y:S01]  /*12f0*/  LEA R8, P6, R23, R4, 0x1 ;  /* 0x0000000417087211 */ /* 0x000fe200078c08ff */
[----:B------:R-:W2:Y:S01]  /*1300*/  @P5 LDG.E.U16 R83, desc[UR20][R14.64] ;  /* 0x000000140e535981 */ /* 0x000ea2000c1e1500 */
[----:B------:R-:W-:-:S02]  /*1310*/  LOP3.LUT R65, R49, 0x14, RZ, 0xfc, !PT ;  /* 0x0000001431417812 */ /* 0x000fc400078efcff */
[----:B------:R-:W-:Y:S01]  /*1320*/  LOP3.LUT R69, R49, 0x24, RZ, 0xfc, !PT ;  /* 0x0000002431457812 */ /* 0x000fe200078efcff */
[----:B------:R-:W5:Y:S01]  /*1330*/  @P3 LDG.E.U16 R29, desc[UR20][R16.64] ;  /* 0x00000014101d3981 */ /* 0x000f62000c1e1500 */
[----:B------:R-:W-:Y:S02]  /*1340*/  PRMT R31, RZ, 0x7610, R31 ;  /* 0x00007610ff1f7816 */ /* 0x000fe4000000001f */
[----:B------:R-:W-:Y:S02]  /*1350*/  LEA R10, P5, R43, R4, 0x1 ;  /* 0x000000042b0a7211 */ /* 0x000fe400078a08ff */
[----:B------:R-:W-:Y:S02]  /*1360*/  LEA.HI.X.SX32 R9, R23, R28, 0x1, P6 ;  /* 0x0000001c17097211 */ /* 0x000fe400030f0eff */
[-C--:B------:R-:W-:Y:S01]  /*1370*/  ISETP.LT.AND P3, PT, R65, R32.reuse, P0 ;  /* 0x000000204100720c */ /* 0x080fe20000761270 */
[----:B------:R0:W5:Y:S01]  /*1380*/  @P4 LDG.E.U16 R31, desc[UR20][R12.64] ;  /* 0x000000140c1f4981 */ /* 0x000162000c1e1500 */
[----:B------:R-:W-:-:S02]  /*1390*/  ISETP.LT.AND P6, PT, R69, R32, P0 ;  /* 0x000000204500720c */ /* 0x000fc400007c1270 */
[----:B------:R-:W-:Y:S02]  /*13a0*/  LOP3.LUT R67, R49, 0x1c, RZ, 0xfc, !PT ;  /* 0x0000001c31437812 */ /* 0x000fe400078efcff */
[----:B------:R-:W-:Y:S02]  /*13b0*/  LEA.HI.X.SX32 R11, R43, R28, 0x1, P5 ;  /* 0x0000001c2b0b7211 */ /* 0x000fe400028f0eff */
[----:B------:R-:W-:Y:S02]  /*13c0*/  ISETP.LT.AND P4, PT, R67, R32, P0 ;  /* 0x000000204300720c */ /* 0x000fe40000781270 */
[----:B0-----:R-:W-:Y:S02]  /*13d0*/  LEA R12, P5, R25, R4, 0x1 ;  /* 0x00000004190c7211 */ /* 0x001fe400078a08ff */
[----:B------:R-:W-:Y:S02]  /*13e0*/  PRMT R58, RZ, 0x7610, R58 ;  /* 0x00007610ff3a7816 */ /* 0x000fe4000000003a */
[----:B------:R-:W-:-:S02]  /*13f0*/  PRMT R54, RZ, 0x7610, R54 ;  /* 0x00007610ff367816 */ /* 0x000fc40000000036 */
[----:B------:R-:W-:Y:S02]  /*1400*/  LEA.HI.X.SX32 R13, R25, R28, 0x1, P5 ;  /* 0x0000001c190d7211 */ /* 0x000fe400028f0eff */
[----:B------:R-:W-:Y:S01]  /*1410*/  LOP3.LUT R71, R49, 0x2c, RZ, 0xfc, !PT ;  /* 0x0000002c31477812 */ /* 0x000fe200078efcff */
[----:B------:R0:W5:Y:S01]  /*1420*/  @P3 LDG.E.U16 R58, desc[UR20][R8.64] ;  /* 0x00000014083a3981 */ /* 0x000162000c1e1500 */
[----:B------:R-:W-:Y:S02]  /*1430*/  PRMT R56, RZ, 0x7610, R56 ;  /* 0x00007610ff387816 */ /* 0x000fe40000000038 */
[----:B------:R-:W-:Y:S01]  /*1440*/  ISETP.LT.AND P3, PT, R71, R32, P0 ;  /* 0x000000204700720c */ /* 0x000fe20000761270 */
[----:B------:R-:W5:Y:S01]  /*1450*/  @P6 LDG.E.U16 R54, desc[UR20][R12.64] ;  /* 0x000000140c366981 */ /* 0x000f62000c1e1500 */
[-C--:B------:R-:W-:Y:S02]  /*1460*/  LEA R20, P6, R21, R4.reuse, 0x1 ;  /* 0x0000000415147211 */ /* 0x080fe400078c08ff */
[----:B------:R-:W-:Y:S01]  /*1470*/  LEA R14, P5, R37, R4, 0x1 ;  /* 0x00000004250e7211 */ /* 0x000fe200078a08ff */
[----:B------:R1:W5:Y:S01]  /*1480*/  @P4 LDG.E.U16 R56, desc[UR20][R10.64] ;  /* 0x000000140a384981 */ /* 0x000362000c1e1500 */
[----:B------:R-:W-:-:S02]  /*1490*/  LEA.HI.X.SX32 R21, R21, R28, 0x1, P6 ;  /* 0x0000001c15157211 */ /* 0x000fc400030f0eff */
[-C--:B------:R-:W-:Y:S02]  /*14a0*/  LEA R22, P4, R19, R4.reuse, 0x1 ;  /* 0x0000000413167211 */ /* 0x080fe400078808ff */
[----:B0-----:R-:W-:Y:S02]  /*14b0*/  LEA R8, P6, R45, R4, 0x1 ;  /* 0x000000042d087211 */ /* 0x001fe400078c08ff */
[----:B------:R-:W-:Y:S02]  /*14c0*/  LEA.HI.X.SX32 R15, R37, R28, 0x1, P5 ;  /* 0x0000001c250f7211 */ /* 0x000fe400028f0eff */
[----:B------:R-:W-:Y:S02]  /*14d0*/  LEA R18, P5, R39, R4, 0x1 ;  /* 0x0000000427127211 */ /* 0x000fe400078a08ff */
[----:B------:R-:W-:Y:S02]  /*14e0*/  LOP3.LUT R75, R49, 0x3c, RZ, 0xfc, !PT ;  /* 0x0000003c314b7812 */ /* 0x000fe400078efcff */
[----:B------:R-:W-:Y:S01]  /*14f0*/  PRMT R64, RZ, 0x7610, R64 ;  /* 0x00007610ff407816 */ /* 0x000fe20000000040 */
[----:B------:R-:W-:Y:S01]  /*1500*/  IMAD R77, R34, 0x4, R77 ;  /* 0x00000004224d7824 */ /* 0x000fe200078e024d */
[----:B------:R-:W-:-:S02]  /*1510*/  LEA.HI.X.SX32 R23, R19, R28, 0x1, P4 ;  /* 0x0000001c13177211 */ /* 0x000fc400020f0eff */
[----:B------:R-:W-:Y:S02]  /*1520*/  LEA.HI.X.SX32 R9, R45, R28, 0x1, P6 ;  /* 0x0000001c2d097211 */ /* 0x000fe400030f0eff */
[----:B------:R-:W-:Y:S01]  /*1530*/  LEA R16, P6, R41, R4, 0x1 ;  /* 0x0000000429107211 */ /* 0x000fe200078c08ff */
[----:B------:R-:W5:Y:S01]  /*1540*/  @P3 LDG.E.U16 R64, desc[UR20][R14.64] ;  /* 0x000000140e403981 */ /* 0x000f62000c1e1500 */
[----:B------:R-:W-:Y:S02]  /*1550*/  LEA.HI.X.SX32 R19, R39, R28, 0x1, P5 ;  /* 0x0000001c27137211 */ /* 0x000fe400028f0eff */
[----:B------:R-:W-:Y:S02]  /*1560*/  ISETP.LT.AND P5, PT, R75, R32, P0 ;  /* 0x000000204b00720c */ /* 0x000fe400007a1270 */
[----:B------:R-:W-:Y:S02]  /*1570*/  LEA.HI.X.SX32 R17, R41, R28, 0x1, P6 ;  /* 0x0000001c29117211 */ /* 0x000fe400030f0eff */
[----:B------:R-:W-:-:S02]  /*1580*/  ISETP.LT.AND P3, PT, R49, R32, P0 ;  /* 0x000000203100720c */ /* 0x000fc40000761270 */
[----:B-1----:R-:W-:Y:S02]  /*1590*/  LEA R10, P6, R77, R4, 0x1 ;  /* 0x000000044d0a7211 */ /* 0x002fe400078c08ff */
[----:B------:R-:W-:Y:S02]  /*15a0*/  LOP3.LUT R73, R49, 0x34, RZ, 0xfc, !PT ;  /* 0x0000003431497812 */ /* 0x000fe400078efcff */
[----:B------:R-:W-:Y:S02]  /*15b0*/  PRMT R68, RZ, 0x7610, R68 ;  /* 0x00007610ff447816 */ /* 0x000fe40000000044 */
[----:B------:R-:W-:Y:S02]  /*15c0*/  LEA.HI.X.SX32 R11, R77, R28, 0x1, P6 ;  /* 0x0000001c4d0b7211 */ /* 0x000fe400030f0eff */
[----:B------:R-:W-:Y:S02]  /*15d0*/  ISETP.LT.AND P4, PT, R73, R32, P0 ;  /* 0x000000204900720c */ /* 0x000fe40000781270 */
[----:B------:R-:W-:Y:S01]  /*15e0*/  PRMT R91, RZ, 0x7610, R91 ;  /* 0x00007610ff5b7816 */ /* 0x000fe2000000005b */
[----:B------:R-:W-:Y:S01]  /*15f0*/  IMAD R4, R46, R35, RZ ;  /* 0x000000232e047224 */ /* 0x000fe200078e02ff */
[----:B------:R-:W-:Y:S01]  /*1600*/  LOP3.LUT R77, R49, 0x8, RZ, 0xfc, !PT ;  /* 0x00000008314d7812 */ /* 0x000fe200078efcff */
[----:B------:R0:W5:Y:S01]  /*1610*/  @P5 LDG.E.U16 R68, desc[UR20][R10.64] ;  /* 0x000000140a445981 */ /* 0x000162000c1e1500 */
[----:B------:R-:W-:-:S02]  /*1620*/  PRMT R66, RZ, 0x7610, R66 ;  /* 0x00007610ff427816 */ /* 0x000fc40000000042 */
[----:B------:R-:W-:Y:S01]  /*1630*/  ISETP.LT.AND P5, PT, R77, R32, P0 ;  /* 0x000000204d00720c */ /* 0x000fe200007a1270 */
[----:B------:R-:W5:Y:S01]  /*1640*/  @P3 LDG.E.U16 R91, desc[UR20][R22.64] ;  /* 0x00000014165b3981 */ /* 0x000f62000c1e1500 */
[----:B------:R-:W-:Y:S02]  /*1650*/  PRMT R89, RZ, 0x7610, R89 ;  /* 0x00007610ff597816 */ /* 0x000fe40000000059 */
[C---:B------:R-:W-:Y:S01]  /*1660*/  LOP3.LUT R79, R49.reuse, 0x4, RZ, 0xfc, !PT ;  /* 0x00000004314f7812 */ /* 0x040fe200078efcff */
[----:B------:R1:W5:Y:S01]  /*1670*/  @P4 LDG.E.U16 R66, desc[UR20][R8.64] ;  /* 0x0000001408424981 */ /* 0x000362000c1e1500 */
[C---:B0-----:R-:W-:Y:S02]  /*1680*/  LEA R11, P3, R4.reuse, UR14, 0x1 ;  /* 0x0000000e040b7c11 */ /* 0x041fe4000f8608ff */
[----:B------:R-:W-:Y:S02]  /*1690*/  LOP3.LUT R81, R49, 0xc, RZ, 0xfc, !PT ;  /* 0x0000000c31517812 */ /* 0x000fe400078efcff */
[----:B------:R-:W-:Y:S01]  /*16a0*/  LEA.HI.X.SX32 R39, R4, UR15, 0x1, P3 ;  /* 0x0000000f04277c11 */ /* 0x000fe200098f0eff */
[----:B------:R-:W-:-:S02]  /*16b0*/  IMAD R4, R30, UR4, RZ ;  /* 0x000000041e047c24 */ /* 0x000fc4000f8e02ff */
[----:B------:R-:W5:Y:S01]  /*16c0*/  @P5 LDG.E.U16 R89, desc[UR20][R20.64] ;  /* 0x0000001414595981 */ /* 0x000f62000c1e1500 */
[----:B-1----:R-:W-:Y:S01]  /*16d0*/  IMAD R8, R36, UR4, RZ ;  /* 0x0000000424087c24 */ /* 0x002fe2000f8e02ff */
[-C--:B------:R-:W-:Y:S01]  /*16e0*/  ISETP.LT.AND P3, PT, R79, R32.reuse, P0 ;  /* 0x000000204f00720c */ /* 0x080fe20000761270 */
[----:B------:R-:W-:Y:S01]  /*16f0*/  IMAD R9, R38, UR4, RZ ;  /* 0x0000000426097c24 */ /* 0x000fe2000f8e02ff */
[-C--:B------:R-:W-:Y:S01]  /*1700*/  ISETP.LT.AND P4, PT, R81, R32.reuse, P0 ;  /* 0x000000205100720c */ /* 0x080fe20000781270 */
[----:B------:R-:W-:Y:S01]  /*1710*/  IMAD R6, R6, UR4, RZ ;  /* 0x0000000406067c24 */ /* 0x000fe2000f8e02ff */
[-C--:B------:R-:W-:Y:S02]  /*1720*/  LEA R14, P6, R4, R11.reuse, 0x1 ;  /* 0x0000000b040e7211 */ /* 0x080fe400078c08ff */
[----:B------:R-:W-:Y:S02]  /*1730*/  ISETP.LT.AND P0, PT, R46, R32, P0 ;  /* 0x000000202e00720c */ /* 0x000fe40000701270 */
[----:B------:R-:W-:-:S02]  /*1740*/  LEA R12, P5, R8, R11, 0x1 ;  /* 0x0000000b080c7211 */ /* 0x000fc400078a08ff */
[----:B------:R-:W-:Y:S02]  /*1750*/  LEA.HI.X.SX32 R15, R4, R39, 0x1, P6 ;  /* 0x00000027040f7211 */ /* 0x000fe400030f0eff */
[----:B------:R-:W-:Y:S02]  /*1760*/  LEA R10, P6, R9, R11, 0x1 ;  /* 0x0000000b090a7211 */ /* 0x000fe400078c08ff */
[----:B------:R-:W-:Y:S02]  /*1770*/  LEA.HI.X.SX32 R13, R8, R39, 0x1, P5 ;  /* 0x00000027080d7211 */ /* 0x000fe400028f0eff */
[----:B------:R-:W-:Y:S02]  /*1780*/  LEA R8, P5, R6, R11, 0x1 ;  /* 0x0000000b06087211 */ /* 0x000fe400078a08ff */
[----:B------:R-:W-:Y:S02]  /*1790*/  PRMT R72, RZ, 0x7610, R72 ;  /* 0x00007610ff487816 */ /* 0x000fe40000000048 */
[----:B------:R-:W-:-:S02]  /*17a0*/  PRMT R70, RZ, 0x7610, R70 ;  /* 0x00007610ff467816 */ /* 0x000fc40000000046 */
[----:B------:R-:W-:Y:S02]  /*17b0*/  PRMT R87, RZ, 0x7610, R87 ;  /* 0x00007610ff577816 */ /* 0x000fe40000000057 */
[----:B------:R-:W-:Y:S01]  /*17c0*/  PRMT R85, RZ, 0x7610, R85 ;  /* 0x00007610ff557816 */ /* 0x000fe20000000055 */
[----:B------:R-:W5:Y:S01]  /*17d0*/  @P3 LDG.E.U16 R72, desc[UR20][R18.64] ;  /* 0x0000001412483981 */ /* 0x000f62000c1e1500 */
[----:B------:R-:W-:Y:S02]  /*17e0*/  PRMT R74, RZ, 0x7610, R74 ;  /* 0x00007610ff4a7816 */ /* 0x000fe4000000004a */
[-C--:B------:R-:W-:Y:S01]  /*17f0*/  LEA.HI.X.SX32 R11, R9, R39.reuse, 0x1, P6 ;  /* 0x00000027090b7211 */ /* 0x080fe200030f0eff */
[----:B------:R-:W5:Y:S01]  /*1800*/  @P4 LDG.E.U16 R70, desc[UR20][R16.64] ;  /* 0x0000001410464981 */ /* 0x000f62000c1e1500 */
[----:B------:R-:W-:Y:S02]  /*1810*/  PRMT R76, RZ, 0x7610, R76 ;  /* 0x00007610ff4c7816 */ /* 0x000fe4000000004c */
[----:B------:R-:W-:Y:S01]  /*1820*/  LEA.HI.X.SX32 R9, R6, R39, 0x1, P5 ;  /* 0x0000002706097211 */ /* 0x000fe200028f0eff */
[----:B------:R-:W5:Y:S04]  /*1830*/  @P0 LDG.E.U16 R87, desc[UR20][R14.64] ;  /* 0x000000140e570981 */ /* 0x000f68000c1e1500 */
[----:B------:R-:W5:Y:S04]  /*1840*/  @P0 LDG.E.U16 R85, desc[UR20][R10.64] ;  /* 0x000000140a550981 */ /* 0x000f68000c1e1500 */
[----:B------:R-:W5:Y:S04]  /*1850*/  @P0 LDG.E.U16 R74, desc[UR20][R12.64] ;  /* 0x000000140c4a0981 */ /* 0x000f68000c1e1500 */
[----:B------:R-:W5:Y:S01]  /*1860*/  @P0 LDG.E.U16 R76, desc[UR20][R8.64] ;  /* 0x00000014084c0981 */ /* 0x000f62000c1e1500 */
[----:B------:R-:W-:-:S04]  /*1870*/  IMAD R39, R49, R34, RZ ;  /* 0x0000002231277224 */ /* 0x000fc800078e02ff */
[----:B------:R-:W-:-:S04]  /*1880*/  IMAD R39, R34, 0x4, R39 ;  /* 0x0000000422277824 */ /* 0x000fc800078e0227 */
[----:B------:R-:W-:-:S04]  /*1890*/  IMAD R39, R34, 0x4, R39 ;  /* 0x0000000422277824 */ /* 0x000fc800078e0227 */
[----:B------:R-:W-:-:S04]  /*18a0*/  IMAD R39, R34, 0x4, R39 ;  /* 0x0000000422277824 */ /* 0x000fc800078e0227 */
[----:B------:R-:W-:Y:S01]  /*18b0*/  IMAD R45, R34, 0x4, R39 ;  /* 0x00000004222d7824 */ /* 0x000fe200078e0227 */
[----:B------:R-:W-:-:S03]  /*18c0*/  SHF.R.S32.HI R39, RZ, 0x1f, R2 ;  /* 0x0000001fff277819 */ /* 0x000fc60000011402 */
[----:B------:R-:W-:Y:S01]  /*18d0*/  IMAD R43, R34, 0x4, R45 ;  /* 0x00000004222b7824 */ /* 0x000fe200078e022d */
[----:B------:R-:W-:Y:S02]  /*18e0*/  SHF.L.U64.HI R88, R2, 0x1, R39 ;  /* 0x0000000102587819 */ /* 0x000fe40000010227 */
[----:B------:R-:W-:Y:S01]  /*18f0*/  SHF.R.S32.HI R2, RZ, 0x1f, R45 ;  /* 0x0000001fff027819 */ /* 0x000fe2000001142d */
[----:B------:R-:W-:Y:S01]  /*1900*/  IMAD R41, R34, 0x4, R43 ;  /* 0x0000000422297824 */ /* 0x000fe200078e022b */
[----:B------:R-:W-:Y:S01]  /*1910*/  LEA R44, P3, R45, R24, 0x1 ;  /* 0x000000182d2c7211 */ /* 0x000fe200078608ff */
[----:B------:R-:W-:-:S04]  /*1920*/  @!UP0 UIADD3 UR4, UPT, UPT, -UR6, 0x100000, URZ ;  /* 0x0010000006048890 */ /* 0x000fc8000fffe1ff */
[----:B------:R-:W-:Y:S02]  /*1930*/  @!UP0 USHF.L.U32 UR5, UR4, 0xb, URZ ;  /* 0x0000000b04058899 */ /* 0x000fe400080006ff */
[----:B------:R-:W-:Y:S01]  /*1940*/  @!UP0 USHF.L.U32 UR4, UR4, 0x1, URZ ;  /* 0x0000000104048899 */ /* 0x000fe200080006ff */
[--C-:B------:R-:W-:Y:S01]  /*1950*/  IMAD R93, R34, 0x4, R41.reuse ;  /* 0x00000004225d7824 */ /* 0x100fe200078e0229 */
[----:B------:R-:W-:Y:S02]  /*1960*/  LEA.HI.X R45, R45, R88, R2, 0x1, P3 ;  /* 0x000000582d2d7211 */ /* 0x000fe400018f0c02 */
[C---:B------:R-:W-:Y:S01]  /*1970*/  LOP3.LUT R2, R0.reuse, 0xc0, RZ, 0xc0, !PT ;  /* 0x000000c000027812 */ /* 0x040fe200078ec0ff */
[----:B------:R-:W-:Y:S01]  /*1980*/  IMAD.SHL.U32 R60, R0, 0x2, RZ ;  /* 0x00000002003c7824 */ /* 0x000fe200078e00ff */
[----:B------:R-:W-:Y:S01]  /*1990*/  SHF.R.S32.HI R6, RZ, 0x1f, R41 ;  /* 0x0000001fff067819 */ /* 0x000fe20000011429 */
[----:B------:R-:W-:Y:S01]  /*19a0*/  IMAD R95, R34, 0x4, R93 ;  /* 0x00000004225f7824 */ /* 0x000fe200078e025d */
[----:B------:R-:W-:-:S02]  /*19b0*/  LEA R40, P3, R41, R24, 0x1 ;  /* 0x0000001829287211 */ /* 0x000fc400078608ff */
[----:B------:R-:W-:Y:S02]  /*19c0*/  SHF.R.S32.HI R4, RZ, 0x1f, R43 ;  /* 0x0000001fff047819 */ /* 0x000fe4000001142b */
[----:B------:R-:W-:Y:S02]  /*19d0*/  LEA R42, P4, R43, R24, 0x1 ;  /* 0x000000182b2a7211 */ /* 0x000fe400078808ff */
[----:B------:R-:W-:Y:S01]  /*19e0*/  SHF.R.U32.HI R39, RZ, 0x2, R2 ;  /* 0x00000002ff277819 */ /* 0x000fe20000011602 */
[----:B------:R-:W-:Y:S01]  /*19f0*/  VOTEU.ALL UP0, P2 ;  /* 0x0000000000ff7886 */ /* 0x000fe20001000000 */
[-C--:B------:R-:W-:Y:S02]  /*1a00*/  LEA.HI.X R41, R41, R88.reuse, R6, 0x1, P3 ;  /* 0x0000005829297211 */ /* 0x080fe400018f0c06 */
[----:B------:R-:W-:Y:S02]  /*1a10*/  LEA.HI.X R43, R43, R88, R4, 0x1, P4 ;  /* 0x000000582b2b7211 */ /* 0x000fe400020f0c04 */
[----:B------:R-:W-:Y:S01]  /*1a20*/  SHF.R.S32.HI R2, RZ, 0x1f, R93 ;  /* 0x0000001fff027819 */ /* 0x000fe2000001145d */
[----:B------:R0:W1:Y:S01]  /*1a30*/  @!UP0 SYNCS.EXCH.64 URZ, [UR9+0x5008], UR4 ;  /* 0x0050080409ff85b2 */ /* 0x0000620008000100 */
[----:B------:R-:W-:-:S02]  /*1a40*/  LEA R38, P3, R93, R24, 0x1 ;  /* 0x000000185d267211 */ /* 0x000fc400078608ff */
[----:B------:R-:W-:Y:S01]  /*1a50*/  LOP3.LUT R62, R39, 0x1fe, R60, 0x78, !PT ;  /* 0x000001fe273e7812 */ /* 0x000fe200078e783c */
[----:B------:R-:W-:Y:S01]  /*1a60*/  IMAD R4, R73, R34, RZ ;  /* 0x0000002249047224 */ /* 0x000fe200078e02ff */
[----:B------:R-:W-:Y:S02]  /*1a70*/  SHF.R.S32.HI R86, RZ, 0x1f, R95 ;  /* 0x0000001fff567819 */ /* 0x000fe4000001145f */
[----:B------:R-:W-:Y:S02]  /*1a80*/  LEA R36, P4, R95, R24, 0x1 ;  /* 0x000000185f247211 */ /* 0x000fe400078808ff */
[----:B------:R-:W-:Y:S01]  /*1a90*/  LEA.HI.X R39, R93, R88, R2, 0x1, P3 ;  /* 0x000000585d277211 */ /* 0x000fe200018f0c02 */
[----:B------:R-:W-:Y:S01]  /*1aa0*/  IMAD R2, R61, R34, RZ ;  /* 0x000000223d027224 */ /* 0x000fe200078e02ff */
[----:B------:R-:W-:Y:S02]  /*1ab0*/  SHF.R.S32.HI R84, RZ, 0x1f, R25 ;  /* 0x0000001fff547819 */ /* 0x000fe40000011419 */
[----:B------:R-:W-:-:S02]  /*1ac0*/  LEA R30, P5, R25, R24, 0x1 ;  /* 0x00000018191e7211 */ /* 0x000fc400078a08ff */
[----:B------:R-:W-:Y:S02]  /*1ad0*/  LEA.HI.X R86, R95, R88, R86, 0x1, P4 ;  /* 0x000000585f567211 */ /* 0x000fe400020f0c56 */
[----:B------:R-:W-:Y:S02]  /*1ae0*/  SHF.R.S32.HI R82, RZ, 0x1f, R5 ;  /* 0x0000001fff527819 */ /* 0x000fe40000011405 */
[-C--:B------:R-:W-:Y:S02]  /*1af0*/  LEA R28, P3, R5, R24.reuse, 0x1 ;  /* 0x00000018051c7211 */ /* 0x080fe400078608ff */
[----:B------:R-:W-:Y:S02]  /*1b00*/  SHF.R.S32.HI R80, RZ, 0x1f, R37 ;  /* 0x0000001fff507819 */ /* 0x000fe40000011425 */
[----:B------:R-:W-:Y:S02]  /*1b10*/  LEA R78, P4, R37, R24, 0x1 ;  /* 0x00000018254e7211 */ /* 0x000fe400078808ff */
[-C--:B------:R-:W-:Y:S01]  /*1b20*/  LEA.HI.X R84, R25, R88.reuse, R84, 0x1, P5 ;  /* 0x0000005819547211 */ /* 0x080fe200028f0c54 */
[----:B------:R-:W-:Y:S01]  /*1b30*/  IMAD.HI R25, R4, 0x2, RZ ;  /* 0x0000000204197827 */ /* 0x000fe200078e02ff */
[----:B------:R-:W-:-:S02]  /*1b40*/  LEA.HI.X R82, R5, R88, R82, 0x1, P3 ;  /* 0x0000005805527211 */ /* 0x000fc400018f0c52 */
[----:B------:R-:W-:Y:S01]  /*1b50*/  LEA.HI.X R80, R37, R88, R80, 0x1, P4 ;  /* 0x0000005825507211 */ /* 0x000fe200020f0c50 */
[----:B------:R-:W-:Y:S01]  /*1b60*/  IMAD.SHL.U32 R5, R2, 0x2, RZ ;  /* 0x0000000202057824 */ /* 0x000fe200078e00ff */
[----:B------:R-:W-:Y:S01]  /*1b70*/  ISETP.NE.U32.AND P0, PT, R26, RZ, PT ;  /* 0x000000ff1a00720c */ /* 0x000fe20003f05070 */
[----:B------:R-:W-:Y:S02]  /*1b80*/  IMAD R26, R75, R34, RZ ;  /* 0x000000224b1a7224 */ /* 0x000fe400078e02ff */
[----:B------:R-:W-:Y:S01]  /*1b90*/  IMAD.HI R2, R2, 0x2, RZ ;  /* 0x0000000202027827 */ /* 0x000fe200078e02ff */
[----:B------:R-:W-:-:S03]  /*1ba0*/  IADD3 R6, P5, P6, R5, UR12, R24 ;  /* 0x0000000c05067c10 */ /* 0x000fc6000febe018 */
[C---:B------:R-:W-:Y:S02]  /*1bb0*/  IMAD.SHL.U32 R37, R26.reuse, 0x2, RZ ;  /* 0x000000021a257824 */ /* 0x040fe400078e00ff */
[----:B------:R-:W-:Y:S01]  /*1bc0*/  IMAD.HI R26, R26, 0x2, RZ ;  /* 0x000000021a1a7827 */ /* 0x000fe200078e02ff */
[----:B---3--:R3:W-:Y:S03]  /*1bd0*/  STS.U16 [R62+UR9+0x800], R3 ;  /* 0x000800033e007988 */ /* 0x0087e60008000409 */
[----:B---3--:R-:W-:-:S05]  /*1be0*/  IMAD.SHL.U32 R3, R4, 0x2, RZ ;  /* 0x0000000204037824 */ /* 0x008fca00078e00ff */
[----:B------:R-:W-:Y:S01]  /*1bf0*/  IADD3 R4, P3, P4, R3, UR12, R24 ;  /* 0x0000000c03047c10 */ /* 0x000fe2000fc7e018 */
[----:B------:R-:W-:Y:S01]  /*1c00*/  IMAD R3, R63, R34, RZ ;  /* 0x000000223f037224 */ /* 0x000fe200078e02ff */
[----:B----4-:R3:W-:Y:S03]  /*1c10*/  STS.U16 [R62+UR9+0xc00], R7 ;  /* 0x000c00073e007988 */ /* 0x0107e60008000409 */
[C---:B------:R-:W-:Y:S01]  /*1c20*/  IMAD.SHL.U32 R5, R3.reuse, 0x2, RZ ;  /* 0x0000000203057824 */ /* 0x040fe200078e00ff */
[----:B------:R-:W-:Y:S01]  /*1c30*/  STS.U16 [R62+UR9+0x1000], R27 ;  /* 0x0010001b3e007988 */ /* 0x000fe20008000409 */
[----:B------:R-:W-:Y:S01]  /*1c40*/  IMAD.HI R3, R3, 0x2, RZ ;  /* 0x0000000203037827 */ /* 0x000fe200078e02ff */
[----:B---3--:R-:W-:Y:S02]  /*1c50*/  IADD3.X R7, PT, PT, R2, UR13, R88, P5, P6 ;  /* 0x0000000d02077c10 */ /* 0x008fe4000afec458 */
[----:B------:R-:W-:-:S02]  /*1c60*/  IADD3 R2, P5, P6, R5, UR12, R24 ;  /* 0x0000000c05027c10 */ /* 0x000fc4000febe018 */
[----:B------:R-:W-:Y:S02]  /*1c70*/  IADD3.X R5, PT, PT, R25, UR13, R88, P3, P4 ;  /* 0x0000000d19057c10 */ /* 0x000fe40009fe8458 */
[----:B------:R-:W-:Y:S01]  /*1c80*/  IADD3 R24, P3, P4, R37, UR12, R24 ;  /* 0x0000000c25187c10 */ /* 0x000fe2000fc7e018 */
[----:B--2---:R2:W-:Y:S04]  /*1c90*/  STS.U16 [R62+UR9+0x1400], R83 ;  /* 0x001400533e007988 */ /* 0x0045e80008000409 */
[----:B-----5:R-:W-:Y:S01]  /*1ca0*/  STS.U16 [R62+UR9+0x1c00], R29 ;  /* 0x001c001d3e007988 */ /* 0x020fe20008000409 */
[----:B--2---:R-:W-:-:S03]  /*1cb0*/  LOP3.LUT R83, R62, 0x40, RZ, 0x3c, !PT ;  /* 0x000000403e537812 */ /* 0x004fc600078e3cff */
[----:B------:R2:W-:Y:S01]  /*1cc0*/  STS.U16 [R62+UR9+0x1800], R31 ;  /* 0x0018001f3e007988 */ /* 0x0005e20008000409 */
[--C-:B------:R-:W-:Y:S02]  /*1cd0*/  IADD3.X R25, PT, PT, R26, UR13, R88.reuse, P3, P4 ;  /* 0x0000000d1a197c10 */ /* 0x100fe40009fe8458 */
[----:B------:R-:W-:Y:S02]  /*1ce0*/  IADD3 R40, P3, PT, R40, UR12, RZ ;  /* 0x0000000c28287c10 */ /* 0x000fe4000ff7e0ff */
[----:B------:R-:W-:Y:S02]  /*1cf0*/  IADD3.X R3, PT, PT, R3, UR13, R88, P5, P6 ;  /* 0x0000000d03037c10 */ /* 0x000fe4000afec458 */
[----:B------:R-:W-:Y:S02]  /*1d00*/  IADD3 R44, P4, PT, R44, UR12, RZ ;  /* 0x0000000c2c2c7c10 */ /* 0x000fe4000ff9e0ff */
[----:B------:R-:W-:Y:S02]  /*1d10*/  IADD3 R42, P5, PT, R42, UR12, RZ ;  /* 0x0000000c2a2a7c10 */ /* 0x000fe4000ffbe0ff */
[----:B------:R-:W-:Y:S01]  /*1d20*/  IADD3.X R41, PT, PT, R41, UR13, RZ, P3, !PT ;  /* 0x0000000d29297c10 */ /* 0x000fe20009ffe4ff */
[----:B------:R-:W-:Y:S01]  /*1d30*/  UIADD3 UR6, UPT, UPT, UR9, 0x2000, URZ ;  /* 0x0000200009067890 */ /* 0x000fe2000fffe0ff */
[----:B------:R-:W-:Y:S01]  /*1d40*/  IADD3 R30, P3, PT, R30, UR12, RZ ;  /* 0x0000000c1e1e7c10 */ /* 0x000fe2000ff7e0ff */
[----:B------:R-:W-:Y:S01]  /*1d50*/  UIADD3 UR7, UPT, UPT, UR9, 0x4800, URZ ;  /* 0x0000480009077890 */ /* 0x000fe2000fffe0ff */
[----:B------:R-:W-:-:S02]  /*1d60*/  IADD3.X R45, PT, PT, R45, UR13, RZ, P4, !PT ;  /* 0x0000000d2d2d7c10 */ /* 0x000fc4000a7fe4ff */
[----:B------:R-:W-:Y:S02]  /*1d70*/  IADD3.X R43, PT, PT, R43, UR13, RZ, P5, !PT ;  /* 0x0000000d2b2b7c10 */ /* 0x000fe4000affe4ff */
[----:B------:R-:W-:Y:S02]  /*1d80*/  IADD3 R38, P4, PT, R38, UR12, RZ ;  /* 0x0000000c26267c10 */ /* 0x000fe4000ff9e0ff */
[----:B------:R-:W-:Y:S01]  /*1d90*/  IADD3 R36, P5, PT, R36, UR12, RZ ;  /* 0x0000000c24247c10 */ /* 0x000fe2000ffbe0ff */
[----:B------:R-:W-:Y:S01]  /*1da0*/  USHF.R.U32.HI UR6, URZ, 0x4, UR6 ;  /* 0x00000004ff067899 */ /* 0x000fe20008011606 */
[----:B--2---:R-:W-:Y:S01]  /*1db0*/  IADD3.X R31, PT, PT, R84, UR13, RZ, P3, !PT ;  /* 0x0000000d541f7c10 */ /* 0x004fe20009ffe4ff */
[----:B------:R-:W-:Y:S01]  /*1dc0*/  USHF.R.U32.HI UR7, URZ, 0x4, UR7 ;  /* 0x00000004ff077899 */ /* 0x000fe20008011607 */
[----:B------:R-:W-:Y:S02]  /*1dd0*/  ISETP.LT.OR P3, PT, R33, 0x40, P0 ;  /* 0x000000402100780c */ /* 0x000fe40000761670 */
[----:B------:R-:W-:-:S02]  /*1de0*/  IADD3.X R39, PT, PT, R39, UR13, RZ, P4, !PT ;  /* 0x0000000d27277c10 */ /* 0x000fc4000a7fe4ff */
[----:B------:R-:W-:Y:S01]  /*1df0*/  IADD3.X R37, PT, PT, R86, UR13, RZ, P5, !PT ;  /* 0x0000000d56257c10 */ /* 0x000fe2000affe4ff */
[----:B------:R-:W-:Y:S01]  /*1e00*/  USGXT.U32 UR14, UR7, 0xe ;  /* 0x0000000e070e789a */ /* 0x000fe20008000000 */
[----:B------:R-:W-:Y:S01]  /*1e10*/  IADD3 R28, P4, PT, R28, UR12, RZ ;  /* 0x0000000c1c1c7c10 */ /* 0x000fe2000ff9e0ff */
[----:B------:R-:W-:Y:S01]  /*1e20*/  IMAD.SHL.U32 R107, R35, 0x40, RZ ;  /* 0x00000040236b7824 */ /* 0x000fe200078e00ff */
[----:B------:R-:W-:Y:S01]  /*1e30*/  IADD3 R26, P5, PT, R78, UR12, RZ ;  /* 0x0000000c4e1a7c10 */ /* 0x000fe2000ffbe0ff */
[----:B------:R-:W-:Y:S02]  /*1e40*/  USGXT.U32 UR12, UR6, 0xe ;  /* 0x0000000e060c789a */ /* 0x000fe40008000000 */
[----:B------:R-:W-:Y:S02]  /*1e50*/  UIADD3 UR22, UP1, UPT, UR14, 0x2, URZ ;  /* 0x000000020e167890 */ /* 0x000fe4000ff3e0ff */
[----:B------:R-:W-:Y:S01]  /*1e60*/  UIADD3 UR24, UP0, UPT, UR12, 0x80, URZ ;  /* 0x000000800c187890 */ /* 0x000fe2000ff1e0ff */
[----:B0-----:R-:W-:Y:S01]  /*1e70*/  UMOV UR4, URZ ;  /* 0x000000ff00047c82 */ /* 0x001fe20008000000 */
[----:B------:R-:W-:Y:S01]  /*1e80*/  UMOV UR5, URZ ;  /* 0x000000ff00057c82 */ /* 0x000fe20008000000 */
[----:B------:R-:W-:Y:S01]  /*1e90*/  IADD3.X R29, PT, PT, R82, UR13, RZ, P4, !PT ;  /* 0x0000000d521d7c10 */ /* 0x000fe2000a7fe4ff */
[----:B------:R-:W-:Y:S01]  /*1ea0*/  UIADD3.X UR25, UPT, UPT, UR4, 0x40004040, URZ, UP0, !UPT ;  /* 0x4000404004197890 */ /* 0x000fe200087fe4ff */
[----:B------:R-:W-:Y:S01]  /*1eb0*/  IADD3.X R27, PT, PT, R80, UR13, RZ, P5, !PT ;  /* 0x0000000d501b7c10 */ /* 0x000fe2000affe4ff */
[----:B------:R-:W-:Y:S01]  /*1ec0*/  UIADD3.X UR23, UPT, UPT, UR5, 0x40004040, URZ, UP1, !UPT ;  /* 0x4000404005177890 */ /* 0x000fe20008ffe4ff */
[----:B------:R-:W-:Y:S04]  /*1ed0*/  STS.U16 [R62+UR9], R91 ;  /* 0x0000005b3e007988 */ /* 0x000fe80008000409 */
[----:B------:R-:W-:Y:S04]  /*1ee0*/  STS.U16 [R62+UR9+0x400], R89 ;  /* 0x000400593e007988 */ /* 0x000fe80008000409 */
[----:B------:R-:W-:Y:S04]  /*1ef0*/  STS.U16 [R83+UR9+0xa00], R58 ;  /* 0x000a003a53007988 */ /* 0x000fe80008000409 */
[----:B------:R-:W-:Y:S04]  /*1f00*/  STS.U16 [R83+UR9+0xe00], R56 ;  /* 0x000e003853007988 */ /* 0x000fe80008000409 */
[----:B------:R0:W-:Y:S04]  /*1f10*/  STS.U16 [R83+UR9+0x1200], R54 ;  /* 0x0012003653007988 */ /* 0x0001e80008000409 */
        /* <DEDUP_REMOVED lines=8> */
[----:B------:R2:W-:Y:S01]  /*1fa0*/  STS.U16 [R83+UR9+0x4600], R76 ;  /* 0x0046004c53007988 */ /* 0x0005e20008000409 */
[----:B-1----:R1:W-:Y:S06]  /*1fb0*/  MEMBAR.ALL.CTA ;  /* 0x0000000000007992 */ /* 0x0023ec0000008000 */
[----:B-1----:R-:W1:Y:S01]  /*1fc0*/  FENCE.VIEW.ASYNC.S ;  /* 0x00000000000073c6 */ /* 0x002e620000000000 */
[----:B0-----:R-:W-:-:S04]  /*1fd0*/  SHF.R.S32.HI R54, RZ, 0x1f, R33 ;  /* 0x0000001fff367819 */ /* 0x001fc80000011421 */
[----:B------:R-:W-:-:S04]  /*1fe0*/  LEA.HI R54, R54, R33, RZ, 0x6 ;  /* 0x0000002136367211 */ /* 0x000fc800078f30ff */
[----:B------:R-:W-:-:S04]  /*1ff0*/  SHF.R.S32.HI R54, RZ, 0x6, R54 ;  /* 0x00000006ff367819 */ /* 0x000fc80000011436 */
[----:B------:R-:W-:Y:S01]  /*2000*/  VIMNMX R35, PT, PT, R54, 0x1, !PT ;  /* 0x0000000136237848 */ /* 0x000fe20007fe0100 */
[----:B------:R-:W-:-:S04]  /*2010*/  UMOV UR6, URZ ;  /* 0x000000ff00067c82 */ /* 0x000fc80008000000 */
[----:B------:R-:W-:Y:S02]  /*2020*/  VIADD R35, R35, 0xffffffff ;  /* 0xffffffff23237836 */ /* 0x000fe40000000000 */
[----:B------:R-:W-:Y:S01]  /*2030*/  IMAD.SHL.U32 R105, R34, 0x40, RZ ;  /* 0x0000004022697824 */ /* 0x000fe200078e00ff */
[----:B-1----:R-:W-:Y:S02]  /*2040*/  BAR.SYNC.DEFER_BLOCKING 0x0 ;  /* 0x0000000000007b1d */ /* 0x002fe40000010000 */
[----:B------:R-:W-:-:S04]  /*2050*/  ISETP.NE.U32.AND P4, PT, R35, RZ, PT ;  /* 0x000000ff2300720c */ /* 0x000fc80003f85070 */
[----:B--2---:R-:W-:Y:S09]  /*2060*/  @P3 BRA `(.L_x_6) ;  /* 0x0000000000843947 */ /* 0x004ff20003800000 */
[----:B------:R-:W-:Y:S02]  /*2070*/  UIADD3 UR4, UPT, UPT, UR9, 0x4000, URZ ;  /* 0x0000400009047890 */ /* 0x000fe4000fffe0ff */
[----:B------:R-:W-:Y:S02]  /*2080*/  USHF.R.U32.HI UR16, URZ, 0x4, UR9 ;  /* 0x00000004ff107899 */ /* 0x000fe40008011609 */
[----:B------:R-:W-:Y:S02]  /*2090*/  USHF.R.U32.HI UR4, URZ, 0x4, UR4 ;  /* 0x00000004ff047899 */ /* 0x000fe40008011604 */
[----:B------:R-:W-:Y:S02]  /*20a0*/  USGXT.U32 UR16, UR16, 0xe ;  /* 0x0000000e1010789a */ /* 0x000fe40008000000 */
[----:B------:R-:W-:Y:S02]  /*20b0*/  USGXT.U32 UR18, UR4, 0xe ;  /* 0x0000000e0412789a */ /* 0x000fe40008000000 */
[----:B------:R-:W-:-:S02]  /*20c0*/  UIADD3 UR34, UP0, UPT, UR16, 0x80, URZ ;  /* 0x0000008010227890 */ /* 0x000fc4000ff1e0ff */
[----:B------:R-:W-:Y:S01]  /*20d0*/  UIADD3 UR36, UP1, UPT, UR18, 0x2, URZ ;  /* 0x0000000212247890 */ /* 0x000fe2000ff3e0ff */
[----:B------:R-:W-:Y:S01]  /*20e0*/  UMOV UR4, URZ ;  /* 0x000000ff00047c82 */ /* 0x000fe20008000000 */
[----:B------:R-:W-:Y:S01]  /*20f0*/  UMOV UR38, 0x0 ;  /* 0x0000000000267882 */ /* 0x000fe20000000000 */
[----:B------:R-:W-:Y:S02]  /*2100*/  UIADD3.X UR35, UPT, UPT, UR4, 0x40004040, URZ, UP0, !UPT ;  /* 0x4000404004237890 */ /* 0x000fe400087fe4ff */
[----:B------:R-:W-:Y:S02]  /*2110*/  UIADD3.X UR37, UPT, UPT, UR4, 0x40004040, URZ, UP1, !UPT ;  /* 0x4000404004257890 */ /* 0x000fe40008ffe4ff */
[----:B------:R-:W-:Y:S02]  /*2120*/  UIADD3.64 UR26, UPT, UPT, UR34, 0x80, URZ ;  /* 0x00000080221a7897 */ /* 0x000fe4000fffe0ff */
[----:B------:R-:W-:Y:S02]  /*2130*/  UIADD3.64 UR28, UPT, UPT, UR36, 0x2, URZ ;  /* 0x00000002241c7897 */ /* 0x000fe4000fffe0ff */
[----:B------:R-:W-:-:S02]  /*2140*/  UIADD3.64 UR30, UPT, UPT, UR34, 0x100, URZ ;  /* 0x00000100221e7897 */ /* 0x000fc4000fffe0ff */
[----:B------:R-:W-:Y:S01]  /*2150*/  UIADD3.64 UR32, UPT, UPT, UR36, 0x4, URZ ;  /* 0x0000000424207897 */ /* 0x000fe2000fffe0ff */
[----:B------:R-:W-:Y:S01]  /*2160*/  UMOV UR39, 0x4048010 ;  /* 0x0404801000277882 */ /* 0x000fe20000000000 */
[----:B------:R-:W-:Y:S01]  /*2170*/  UMOV UR17, 0x40004040 ;  /* 0x4000404000117882 */ /* 0x000fe20000000000 */
[----:B------:R-:W-:Y:S01]  /*2180*/  UMOV UR19, 0x40004040 ;  /* 0x4000404000137882 */ /* 0x000fe20000000000 */
[----:B------:R-:W-:Y:S01]  /*2190*/  UMOV UR40, 0x0 ;  /* 0x0000000000287882 */ /* 0x000fe20000000000 */
[----:B------:R-:W-:Y:S01]  /*21a0*/  UMOV UR41, 0x4048010 ;  /* 0x0404801000297882 */ /* 0x000fe20000000000 */
[----:B------:R-:W-:Y:S01]  /*21b0*/  UMOV UR42, 0x0 ;  /* 0x00000000002a7882 */ /* 0x000fe20000000000 */
[----:B------:R-:W-:Y:S01]  /*21c0*/  UMOV UR43, 0x4048010 ;  /* 0x04048010002b7882 */ /* 0x000fe20000000000 */
[----:B------:R-:W-:Y:S01]  /*21d0*/  UMOV UR4, UR11 ;  /* 0x0000000b00047c82 */ /* 0x000fe20008000000 */
[----:B------:R-:W-:Y:S01]  /*21e0*/  UMOV UR5, URZ ;  /* 0x000000ff00057c82 */ /* 0x000fe20008000000 */
[----:B------:R0:W-:Y:S01]  /*21f0*/  UTCHMMA gdesc[UR16], gdesc[UR18], tmem[UR8], tmem[UR38], idesc[UR39], !UPT ;  /* 0x00ff2612100075ea */ /* 0x0001e2000f800008 */
[----:B------:R-:W-:Y:S01]  /*2200*/  UMOV UR44, 0x0 ;  /* 0x00000000002c7882 */ /* 0x000fe20000000000 */
[----:B------:R-:W-:Y:S01]  /*2210*/  UMOV UR45, 0x4048010 ;  /* 0x04048010002d7882 */ /* 0x000fe20000000000 */
[----:B------:R0:W-:Y:S01]  /*2220*/  UTCHMMA gdesc[UR34], gdesc[UR36], tmem[UR8], tmem[UR40], idesc[UR41], UPT ;  /* 0x00ff2824220075ea */ /* 0x0001e2000b800008 */
[----:B------:R-:W-:Y:S01]  /*2230*/  UMOV UR4, UR4 ;  /* 0x0000000400047c82 */ /* 0x000fe20008000000 */
[----:B------:R0:W-:Y:S01]  /*2240*/  UTCHMMA gdesc[UR26], gdesc[UR28], tmem[UR8], tmem[UR42], idesc[UR43], UPT ;  /* 0x00ff2a1c1a0075ea */ /* 0x0001e2000b800008 */
[----:B------:R0:W-:Y:S01]  /*2250*/  UTCHMMA gdesc[UR30], gdesc[UR32], tmem[UR8], tmem[UR44], idesc[UR45], UPT ;  /* 0x00ff2c201e0075ea */ /* 0x0001e2000b800008 */
[----:B------:R0:W-:Y:S01]  /*2260*/  UTCBAR [UR4], URZ ;  /* 0x000000ff040073e9 */ /* 0x0001e200080000ff */
[----:B------:R-:W-:Y:S01]  /*2270*/  NOP ;  /* 0x0000000000007918 */ /* 0x000fe20000000000 */
.L_x_6:
[----:B------:R-:W-:Y:S05]  /*2280*/  @!P4 BRA `(.L_x_7) ;  /* 0x000000080044c947 */ /* 0x000fea0003800000 */
[----:B------:R-:W-:Y:S01]  /*2290*/  VIADD R32, R32, 0xffffffc0 ;  /* 0xffffffc020207836 */ /* 0x000fe20000000000 */
[----:B0-----:R-:W-:Y:S02]  /*22a0*/  UIADD3.64 UR18, UPT, UPT, UR24, 0x80, URZ ;  /* 0x0000008018127897 */ /* 0x001fe4000fffe0ff */
[----:B------:R-:W-:Y:S02]  /*22b0*/  UIADD3.64 UR26, UPT, UPT, UR22, 0x2, URZ ;  /* 0x00000002161a7897 */ /* 0x000fe4000fffe0ff */
[----:B------:R-:W-:Y:S02]  /*22c0*/  UIADD3.64 UR28, UPT, UPT, UR24, 0x100, URZ ;  /* 0x00000100181c7897 */ /* 0x000fe4000fffe0ff */
[----:B------:R-:W-:Y:S01]  /*22d0*/  UIADD3.64 UR30, UPT, UPT, UR22, 0x4, URZ ;  /* 0x00000004161e7897 */ /* 0x000fe2000fffe0ff */
[----:B------:R-:W-:Y:S01]  /*22e0*/  UMOV UR5, 0x1 ;  /* 0x0000000100057882 */ /* 0x000fe20000000000 */
[----:B------:R-:W-:-:S10]  /*22f0*/  UMOV UR4, URZ ;  /* 0x000000ff00047c82 */ /* 0x000fd40008000000 */
.L_x_10:
[----:B------:R-:W-:Y:S01]  /*2300*/  USHF.L.U32 UR6, UR6, 0x1f, URZ ;  /* 0x0000001f06067899 */ /* 0x000fe200080006ff */
[-C--:B------:R-:W-:Y:S01]  /*2310*/  ISETP.GE.AND P4, PT, R49, R32.reuse, PT ;  /* 0x000000203100720c */ /* 0x080fe20003f86270 */
[----:B------:R-:W-:Y:S01]  /*2320*/  IMAD.WIDE R22, R105, 0x2, R22 ;  /* 0x0000000269167825 */ /* 0x000fe200078e0216 */
[----:B------:R-:W-:Y:S02]  /*2330*/  ISETP.GE.AND P5, PT, R77, R32, PT ;  /* 0x000000204d00720c */ /* 0x000fe40003fa6270 */
[----:B0-----:R-:W-:Y:S01]  /*2340*/  PRMT R85, RZ, 0x7610, R85 ;  /* 0x00007610ff557816 */ /* 0x001fe20000000055 */
[----:B------:R-:W-:-:S04]  /*2350*/  IMAD.U32 R34, RZ, RZ, UR6 ;  /* 0x00000006ff227e24 */ /* 0x000fc8000f8e00ff */
[----:B------:R-:W0:Y:S02]  /*2360*/  SYNCS.PHASECHK.TRANS64.TRYWAIT P3, [UR11], R34 ;  /* 0x00000022ff0075a7 */ /* 0x000e24000806110b */
[----:B0-----:R-:W-:Y:S05]  /*2370*/  @!P3 BRA `(.L_x_8) ;  /* 0x0000000c00b8b947 */ /* 0x001fea0003800000 */
.L_x_16:
[----:B------:R-:W-:Y:S01]  /*2380*/  PRMT R87, RZ, 0x7610, R87 ;  /* 0x00007610ff577816 */ /* 0x000fe20000000057 */
[----:B------:R-:W-:Y:S01]  /*2390*/  IMAD.WIDE R20, R105, 0x2, R20 ;  /* 0x0000000269147825 */ /* 0x000fe200078e0214 */
[-C--:B------:R-:W-:Y:S01]  /*23a0*/  ISETP.GE.AND P3, PT, R81, R32.reuse, PT ;  /* 0x000000205100720c */ /* 0x080fe20003f66270 */
[----:B------:R-:W2:Y:S04]  /*23b0*/  @!P4 LDG.E.U16 R85, desc[UR20][R22.64] ;  /* 0x000000141655c981 */ /* 0x000ea8000c1e1500 */
[----:B------:R-:W3:Y:S01]  /*23c0*/  @!P5 LDG.E.U16 R87, desc[UR20][R20.64] ;  /* 0x000000141457d981 */ /* 0x000ee2000c1e1500 */
[----:B------:R-:W-:Y:S01]  /*23d0*/  ISETP.GE.AND P5, PT, R79, R32, PT ;  /* 0x000000204f00720c */ /* 0x000fe20003fa6270 */
[----:B------:R-:W-:Y:S01]  /*23e0*/  IMAD.WIDE R18, R105, 0x2, R18 ;  /* 0x0000000269127825 */ /* 0x000fe200078e0212 */
[----:B------:R-:W-:-:S02]  /*23f0*/  PRMT R34, RZ, 0x7610, R34 ;  /* 0x00007610ff227816 */ /* 0x000fc40000000022 */
[----:B------:R-:W-:Y:S01]  /*2400*/  PRMT R54, RZ, 0x7610, R54 ;  /* 0x00007610ff367816 */ /* 0x000fe20000000036 */
[----:B------:R-:W-:Y:S01]  /*2410*/  IMAD.WIDE R16, R105, 0x2, R16 ;  /* 0x0000000269107825 */ /* 0x000fe200078e0210 */
[-C--:B------:R-:W-:Y:S02]  /*2420*/  ISETP.GE.AND P4, PT, R53, R32.reuse, PT ;  /* 0x000000203500720c */ /* 0x080fe40003f86270 */
[-C--:B------:R-:W-:Y:S01]  /*2430*/  ISETP.GE.AND P6, PT, R55, R32.reuse, PT ;  /* 0x000000203700720c */ /* 0x080fe20003fc6270 */
[----:B------:R-:W-:Y:S01]  /*2440*/  IMAD.WIDE R38, R105, 0x2, R38 ;  /* 0x0000000269267825 */ /* 0x000fe200078e0226 */
[----:B------:R-:W4:Y:S01]  /*2450*/  @!P3 LDG.E.U16 R54, desc[UR20][R16.64] ;  /* 0x000000141036b981 */ /* 0x000f22000c1e1500 */
[-C--:B------:R-:W-:Y:S02]  /*2460*/  ISETP.GE.AND P3, PT, R67, R32.reuse, PT ;  /* 0x000000204300720c */ /* 0x080fe40003f66270 */
[----:B------:R-:W-:Y:S01]  /*2470*/  IMAD.WIDE R26, R105, 0x2, R26 ;  /* 0x00000002691a7825 */ /* 0x000fe200078e021a */
[----:B------:R-:W5:Y:S01]  /*2480*/  @!P5 LDG.E.U16 R34, desc[UR20][R18.64] ;  /* 0x000000141222d981 */ /* 0x000f62000c1e1500 */
[----:B------:R-:W-:-:S02]  /*2490*/  ISETP.GE.AND P5, PT, R65, R32, PT ;  /* 0x000000204100720c */ /* 0x000fc40003fa6270 */
[----:B------:R-:W-:Y:S01]  /*24a0*/  PRMT R89, RZ, 0x7610, R89 ;  /* 0x00007610ff597816 */ /* 0x000fe20000000059 */
[C---:B------:R-:W-:Y:S01]  /*24b0*/  IMAD.WIDE R44, R105.reuse, 0x2, R44 ;  /* 0x00000002692c7825 */ /* 0x040fe200078e022c */
[----:B------:R-:W-:Y:S02]  /*24c0*/  PRMT R56, RZ, 0x7610, R56 ;  /* 0x00007610ff387816 */ /* 0x000fe40000000038 */
[----:B------:R-:W-:Y:S01]  /*24d0*/  PRMT R91, RZ, 0x7610, R91 ;  /* 0x00007610ff5b7816 */ /* 0x000fe2000000005b */
[C---:B------:R-:W-:Y:S01]  /*24e0*/  IMAD.WIDE R40, R105.reuse, 0x2, R40 ;  /* 0x0000000269287825 */ /* 0x040fe200078e0228 */
[----:B------:R-:W-:Y:S01]  /*24f0*/  PRMT R58, RZ, 0x7610, R58 ;  /* 0x00007610ff3a7816 */ /* 0x000fe2000000003a */
[----:B------:R-:W4:Y:S02]  /*2500*/  @!P4 LDG.E.U16 R89, desc[UR20][R44.64] ;  /* 0x000000142c59c981 */ /* 0x000f24000c1e1500 */
[----:B------:R-:W-:Y:S01]  /*2510*/  IMAD.WIDE R42, R105, 0x2, R42 ;  /* 0x00000002692a7825 */ /* 0x000fe200078e022a */
[-C--:B------:R-:W-:Y:S01]  /*2520*/  ISETP.GE.AND P4, PT, R57, R32.reuse, PT ;  /* 0x000000203900720c */ /* 0x080fe20003f86270 */
[----:B------:R-:W5:Y:S01]  /*2530*/  @!P6 LDG.E.U16 R91, desc[UR20][R40.64] ;  /* 0x00000014285be981 */ /* 0x000f62000c1e1500 */
[----:B------:R-:W-:Y:S01]  /*2540*/  ISETP.GE.AND P6, PT, R59, R32, PT ;  /* 0x000000203b00720c */ /* 0x000fe20003fc6270 */
[----:B------:R-:W-:-:S02]  /*2550*/  IMAD.WIDE R36, R105, 0x2, R36 ;  /* 0x0000000269247825 */ /* 0x000fc400078e0224 */
[----:B------:R-:W5:Y:S01]  /*2560*/  @!P5 LDG.E.U16 R56, desc[UR20][R42.64] ;  /* 0x000000142a38d981 */ /* 0x000f62000c1e1500 */
[----:B------:R-:W-:-:S03]  /*2570*/  ISETP.GE.AND P5, PT, R69, R32, PT ;  /* 0x000000204500720c */ /* 0x000fc60003fa6270 */
[----:B------:R-:W5:Y:S01]  /*2580*/  @!P3 LDG.E.U16 R58, desc[UR20][R38.64] ;  /* 0x00000014263ab981 */ /* 0x000f62000c1e1500 */
[-C--:B------:R-:W-:Y:S01]  /*2590*/  ISETP.GE.AND P3, PT, R71, R32.reuse, PT ;  /* 0x000000204700720c */ /* 0x080fe20003f66270 */
[C---:B------:R-:W-:Y:S01]  /*25a0*/  IMAD.WIDE R28, R105.reuse, 0x2, R28 ;  /* 0x00000002691c7825 */ /* 0x040fe200078e021c */
[----:B------:R-:W-:Y:S02]  /*25b0*/  PRMT R93, RZ, 0x7610, R93 ;  /* 0x00007610ff5d7816 */ /* 0x000fe4000000005d */
[----:B------:R-:W-:Y:S01]  /*25c0*/  PRMT R64, RZ, 0x7610, R64 ;  /* 0x00007610ff407816 */ /* 0x000fe20000000040 */
[----:B------:R-:W-:Y:S01]  /*25d0*/  IMAD.WIDE R30, R105, 0x2, R30 ;  /* 0x00000002691e7825 */ /* 0x000fe200078e021e */
[----:B------:R-:W-:Y:S02]  /*25e0*/  PRMT R95, RZ, 0x7610, R95 ;  /* 0x00007610ff5f7816 */ /* 0x000fe4000000005f */
[----:B------:R-:W-:Y:S01]  /*25f0*/  PRMT R66, RZ, 0x7610, R66 ;  /* 0x00007610ff427816 */ /* 0x000fe20000000042 */
[----:B------:R-:W5:Y:S01]  /*2600*/  @!P4 LDG.E.U16 R93, desc[UR20][R36.64] ;  /* 0x00000014245dc981 */ /* 0x000f62000c1e1500 */
[----:B------:R-:W-:-:S03]  /*2610*/  ISETP.GE.AND P4, PT, R61, R32, PT ;  /* 0x000000203d00720c */ /* 0x000fc60003f86270 */
[----:B------:R-:W5:Y:S01]  /*2620*/  @!P5 LDG.E.U16 R64, desc[UR20][R30.64] ;  /* 0x000000141e40d981 */ /* 0x000f62000c1e1500 */
[----:B------:R-:W-:-:S03]  /*2630*/  ISETP.GE.AND P5, PT, R73, R32, PT ;  /* 0x000000204900720c */ /* 0x000fc60003fa6270 */
[----:B------:R-:W5:Y:S01]  /*2640*/  @!P6 LDG.E.U16 R95, desc[UR20][R28.64] ;  /* 0x000000141c5fe981 */ /* 0x000f62000c1e1500 */
[----:B------:R-:W-:-:S03]  /*2650*/  ISETP.GE.AND P6, PT, R63, R32, PT ;  /* 0x000000203f00720c */ /* 0x000fc60003fc6270 */
[----:B------:R-:W5:Y:S01]  /*2660*/  @!P3 LDG.E.U16 R66, desc[UR20][R26.64] ;  /* 0x000000141a42b981 */ /* 0x000f62000c1e1500 */
[----:B------:R-:W-:Y:S01]  /*2670*/  ISETP.GE.AND P3, PT, R75, R32, PT ;  /* 0x000000204b00720c */ /* 0x000fe20003f66270 */
[C---:B------:R-:W-:Y:S01]  /*2680*/  IMAD.WIDE R24, R105.reuse, 0x2, R24 ;  /* 0x0000000269187825 */ /* 0x040fe200078e0218 */
[----:B------:R-:W-:Y:S02]  /*2690*/  PRMT R97, RZ, 0x7610, R97 ;  /* 0x00007610ff617816 */ /* 0x000fe40000000061 */
[----:B------:R-:W-:Y:S01]  /*26a0*/  PRMT R68, RZ, 0x7610, R68 ;  /* 0x00007610ff447816 */ /* 0x000fe20000000044 */
[C---:B------:R-:W-:Y:S01]  /*26b0*/  IMAD.WIDE R2, R105.reuse, 0x2, R2 ;  /* 0x0000000269027825 */ /* 0x040fe200078e0202 */
[----:B------:R-:W-:Y:S02]  /*26c0*/  PRMT R99, RZ, 0x7610, R99 ;  /* 0x00007610ff637816 */ /* 0x000fe40000000063 */
[----:B------:R-:W-:Y:S01]  /*26d0*/  PRMT R70, RZ, 0x7610, R70 ;  /* 0x00007610ff467816 */ /* 0x000fe20000000046 */
[----:B------:R-:W-:-:S03]  /*26e0*/  IMAD.WIDE R4, R105, 0x2, R4 ;  /* 0x0000000269047825 */ /* 0x000fc600078e0204 */
[----:B------:R-:W5:Y:S01]  /*26f0*/  @!P6 LDG.E.U16 R99, desc[UR20][R2.64] ;  /* 0x000000140263e981 */ /* 0x000f62000c1e1500 */
[----:B------:R-:W-:-:S03]  /*2700*/  IMAD.WIDE R6, R105, 0x2, R6 ;  /* 0x0000000269067825 */ /* 0x000fc600078e0206 */
[----:B------:R-:W5:Y:S04]  /*2710*/  @!P5 LDG.E.U16 R68, desc[UR20][R4.64] ;  /* 0x000000140444d981 */ /* 0x000f68000c1e1500 */
[----:B------:R-:W5:Y:S04]  /*2720*/  @!P4 LDG.E.U16 R97, desc[UR20][R6.64] ;  /* 0x000000140661c981 */ /* 0x000f68000c1e1500 */
[----:B------:R-:W5:Y:S01]  /*2730*/  @!P3 LDG.E.U16 R70, desc[UR20][R24.64] ;  /* 0x000000141846b981 */ /* 0x000f62000c1e1500 */
[----:B------:R-:W-:Y:S01]  /*2740*/  BAR.SYNC.DEFER_BLOCKING 0x0 ;  /* 0x0000000000007b1d */ /* 0x000fe20000010000 */
[----:B------:R-:W-:Y:S01]  /*2750*/  ISETP.GE.AND P3, PT, R46, R32, PT ;  /* 0x000000202e00720c */ /* 0x000fe20003f66270 */
[----:B------:R-:W-:Y:S01]  /*2760*/  IMAD.WIDE R10, R107, 0x2, R10 ;  /* 0x000000026b0a7825 */ /* 0x000fe200078e020a */
[----:B------:R-:W-:-:S02]  /*2770*/  PRMT R101, RZ, 0x7610, R101 ;  /* 0x00007610ff657816 */ /* 0x000fc40000000065 */
[----:B------:R-:W-:Y:S01]  /*2780*/  PRMT R103, RZ, 0x7610, R103 ;  /* 0x00007610ff677816 */ /* 0x000fe20000000067 */
[C---:B------:R-:W-:Y:S01]  /*2790*/  IMAD.WIDE R14, R107.reuse, 0x2, R14 ;  /* 0x000000026b0e7825 */ /* 0x040fe200078e020e */
[----:B------:R-:W-:Y:S02]  /*27a0*/  PRMT R72, RZ, 0x7610, R72 ;  /* 0x00007610ff487816 */ /* 0x000fe40000000048 */
[----:B------:R-:W-:Y:S01]  /*27b0*/  PRMT R74, RZ, 0x7610, R74 ;  /* 0x00007610ff4a7816 */ /* 0x000fe2000000004a */
[----:B------:R-:W-:-:S04]  /*27c0*/  IMAD.WIDE R12, R107, 0x2, R12 ;  /* 0x000000026b0c7825 */ /* 0x000fc800078e020c */
[----:B------:R-:W-:Y:S01]  /*27d0*/  IMAD.WIDE R8, R107, 0x2, R8 ;  /* 0x000000026b087825 */ /* 0x000fe200078e0208 */
[----:B------:R-:W5:Y:S04]  /*27e0*/  @!P3 LDG.E.U16 R101, desc[UR20][R14.64] ;  /* 0x000000140e65b981 */ /* 0x000f68000c1e1500 */
[----:B------:R-:W5:Y:S04]  /*27f0*/  @!P3 LDG.E.U16 R103, desc[UR20][R10.64] ;  /* 0x000000140a67b981 */ /* 0x000f68000c1e1500 */
[----:B------:R-:W5:Y:S04]  /*2800*/  @!P3 LDG.E.U16 R72, desc[UR20][R12.64] ;  /* 0x000000140c48b981 */ /* 0x000f68000c1e1500 */
[----:B------:R-:W5:Y:S01]  /*2810*/  @!P3 LDG.E.U16 R74, desc[UR20][R8.64] ;  /* 0x00000014084ab981 */ /* 0x000f62000c1e1500 */
[----:B------:R-:W-:-:S04]  /*2820*/  ULEA UR11, UR5, UR9, 0x3 ;  /* 0x00000009050b7291 */ /* 0x000fc8000f8e18ff */
[----:B------:R-:W-:Y:S01]  /*2830*/  UIADD3 UR11, UPT, UPT, UR11, 0x5000, URZ ;  /* 0x000050000b0b7890 */ /* 0x000fe2000fffe0ff */
[----:B--2---:R0:W-:Y:S04]  /*2840*/  STS.U16 [R62+UR9+0x2000], R85 ;  /* 0x002000553e007988 */ /* 0x0041e80008000409 */
[----:B---3--:R0:W-:Y:S04]  /*2850*/  STS.U16 [R62+UR9+0x2400], R87 ;  /* 0x002400573e007988 */ /* 0x0081e80008000409 */
[----:B----4-:R0:W-:Y:S04]  /*2860*/  STS.U16 [R62+UR9+0x2800], R89 ;  /* 0x002800593e007988 */ /* 0x0101e80008000409 */
[----:B-----5:R0:W-:Y:S04]  /*2870*/  STS.U16 [R62+UR9+0x2c00], R91 ;  /* 0x002c005b3e007988 */ /* 0x0201e80008000409 */
        /* <DEDUP_REMOVED lines=16> */
[----:B------:R1:W-:Y:S06]  /*2980*/  MEMBAR.ALL.CTA ;  /* 0x0000000000007992 */ /* 0x0003ec0000008000 */
[----:B-1----:R-:W1:Y:S02]  /*2990*/  FENCE.VIEW.ASYNC.S ;  /* 0x00000000000073c6 */ /* 0x002e640000000000 */
[----:B-1----:R-:W-:Y:S06]  /*29a0*/  BAR.SYNC.DEFER_BLOCKING 0x0 ;  /* 0x0000000000007b1d */ /* 0x002fec0000010000 */
[----:B------:R-:W-:Y:S05]  /*29b0*/  @P0 BRA `(.L_x_9) ;  /* 0x00000000004c0947 */ /* 0x000fea0003800000 */
[----:B------:R-:W-:Y:S01]  /*29c0*/  UMOV UR13, 0x40004040 ;  /* 0x40004040000d7882 */ /* 0x000fe20000000000 */
        /* <DEDUP_REMOVED lines=9> */
[----:B------:R1:W-:Y:S01]  /*2a60*/  UTCHMMA gdesc[UR12], gdesc[UR14], tmem[UR8], tmem[UR16], idesc[UR17], UPT ;  /* 0x00ff100e0c0075ea */ /* 0x0003e2000b800008 */
        /* <DEDUP_REMOVED lines=8> */
.L_x_9:
[----:B------:R-:W-:Y:S01]  /*2af0*/  UIADD3 UR5, UPT, UPT, UR5, 0x1, URZ ;  /* 0x0000000105057890 */ /* 0x000fe2000fffe0ff */
[----:B------:R-:W-:Y:S02]  /*2b00*/  VIADD R35, R35, 0xffffffff ;  /* 0xffffffff23237836 */ /* 0x000fe40000000000 */
[----:B------:R-:W-:Y:S01]  /*2b10*/  VIADD R32, R32, 0xffffffc0 ;  /* 0xffffffc020207836 */ /* 0x000fe20000000000 */
[----:B------:R-:W-:Y:S02]  /*2b20*/  UISETP.GT.AND UP0, UPT, UR5, 0x1, UPT ;  /* 0x000000010500788c */ /* 0x000fe4000bf04270 */
[----:B------:R-:W-:Y:S02]  /*2b30*/  ISETP.NE.U32.AND P3, PT, R35, RZ, PT ;  /* 0x000000ff2300720c */ /* 0x000fe40003f65070 */
[----:B-1----:R-:W-:Y:S02]  /*2b40*/  USEL UR6, URZ, 0x1, !UP0 ;  /* 0x00000001ff067887 */ /* 0x002fe4000c000000 */
[----:B------:R-:W-:-:S02]  /*2b50*/  USEL UR5, UR5, URZ, !UP0 ;  /* 0x000000ff05057287 */ /* 0x000fc4000c000000 */
[----:B------:R-:W-:-:S03]  /*2b60*/  ULOP3.LUT UR7, UR4, UR6, URZ, 0x3c, !UPT ;  /* 0x0000000604077292 */ /* 0x000fc6000f8e3cff */
[----:B------:R-:W-:-:S04]  /*2b70*/  UMOV UR6, UR4 ;  /* 0x0000000400067c82 */ /* 0x000fc80008000000 */
[----:B------:R-:W-:Y:S01]  /*2b80*/  UMOV UR4, UR7 ;  /* 0x0000000700047c82 */ /* 0x000fe20008000000 */
[----:B------:R-:W-:Y:S05]  /*2b90*/  @P3 BRA `(.L_x_10) ;  /* 0xfffffff400d83947 */ /* 0x000fea000383ffff */
.L_x_7:
[----:B------:R-:W-:-:S13]  /*2ba0*/  ISETP.GE.AND P0, PT, R33, 0x40, PT ;  /* 0x000000402100780c */ /* 0x000fda0003f06270 */
[----:B------:R-:W-:Y:S05]  /*2bb0*/  @!P0 BRA `(.L_x_11) ;  /* 0x0000000000108947 */ /* 0x000fea0003800000 */
[----:B------:R-:W-:-:S06]  /*2bc0*/  USHF.L.U32 UR6, UR6, 0x1f, URZ ;  /* 0x0000001f06067899 */ /* 0x000fcc00080006ff */
[----:B------:R-:W-:-:S04]  /*2bd0*/  IMAD.U32 R2, RZ, RZ, UR6 ;  /* 0x00000006ff027e24 */ /* 0x000fc8000f8e00ff */
[----:B------:R-:W1:Y:S02]  /*2be0*/  SYNCS.PHASECHK.TRANS64.TRYWAIT P0, [UR11], R2 ;  /* 0x00000002ff0075a7 */ /* 0x000e64000800110b */
[----:B-1----:R-:W-:Y:S05]  /*2bf0*/  @!P0 BRA `(.L_x_12) ;  /* 0x0000000400a48947 */ /* 0x002fea0003800000 */
.L_x_11:
[----:B------:R-:W-:Y:S01]  /*2c00*/  BAR.SYNC.DEFER_BLOCKING 0x0 ;  /* 0x0000000000007b1d */ /* 0x000fe20000010000 */
[--C-:B------:R-:W-:Y:S02]  /*2c10*/  SHF.R.S32.HI R2, RZ, 0x5, R0.reuse ;  /* 0x00000005ff027819 */ /* 0x100fe40000011400 */
[----:B------:R-:W-:Y:S02]  /*2c20*/  LOP3.LUT R8, R0, 0x40, RZ, 0xc0, !PT ;  /* 0x0000004000087812 */ /* 0x000fe400078ec0ff */
[----:B------:R-:W-:Y:S01]  /*2c30*/  SGXT R2, R2, 0x1 ;  /* 0x000000010202781a */ /* 0x000fe20000000200 */
[----:B------:R-:W1:Y:S01]  /*2c40*/  LDCU.128 UR12, c[0x0][0x390] ;  /* 0x00007200ff0c77ac */ /* 0x000e620008000c00 */
[----:B------:R-:W-:Y:S01]  /*2c50*/  SHF.R.S32.HI R10, RZ, 0x4, R0 ;  /* 0x00000004ff0a7819 */ /* 0x000fe20000011400 */
[----:B------:R-:W-:Y:S01]  /*2c60*/  IMAD.SHL.U32 R0, R0, 0x4, RZ ;  /* 0x0000000400007824 */ /* 0x000fe200078e00ff */
[----:B------:R-:W-:Y:S01]  /*2c70*/  LOP3.LUT R9, R60, 0x100, RZ, 0xc0, !PT ;  /* 0x000001003c097812 */ /* 0x000fe200078ec0ff */
[----:B0-----:R-:W0:Y:S01]  /*2c80*/  LDCU UR4, c[0x0][0x3b4] ;  /* 0x00007680ff0477ac */ /* 0x001e220008000800 */
[----:B------:R-:W-:-:S02]  /*2c90*/  LOP3.LUT R3, R2, 0x440, RZ, 0xc0, !PT ;  /* 0x0000044002037812 */ /* 0x000fc400078ec0ff */
[----:B------:R-:W-:Y:S01]  /*2ca0*/  SGXT R2, R10, 0x1 ;  /* 0x000000010a02781a */ /* 0x000fe20000000200 */
[----:B------:R-:W2:Y:S01]  /*2cb0*/  LDCU UR5, c[0x0][0x3b8] ;  /* 0x00007700ff0577ac */ /* 0x000ea20008000800 */
[C---:B------:R-:W-:Y:S02]  /*2cc0*/  LEA.HI R10, R8.reuse, R9, RZ, 0x1b ;  /* 0x00000009080a7211 */ /* 0x040fe400078fd8ff */
[----:B------:R-:W-:Y:S02]  /*2cd0*/  LOP3.LUT R3, R3, 0x27c, R0, 0x78, !PT ;  /* 0x0000027c03037812 */ /* 0x000fe400078e7800 */
[----:B------:R-:W-:Y:S02]  /*2ce0*/  LEA R8, R8, UR9, 0x1 ;  /* 0x0000000908087c11 */ /* 0x000fe4000f8e08ff */
[----:B------:R-:W-:Y:S02]  /*2cf0*/  LOP3.LUT R0, R0, 0xbc, RZ, 0xc0, !PT ;  /* 0x000000bc00007812 */ /* 0x000fe400078ec0ff */
[----:B------:R-:W-:Y:S01]  /*2d00*/  LOP3.LUT R9, R2, 0x440, RZ, 0xc0, !PT ;  /* 0x0000044002097812 */ /* 0x000fe200078ec0ff */
[----:B------:R-:W3:Y:S02]  /*2d10*/  @!P2 SYNCS.CCTL.IV [UR9+0x5000] ;  /* 0x00500000ff00a9b1 */ /* 0x000ee40008000009 */
[----:B---3--:R-:W-:Y:S01]  /*2d20*/  BAR.SYNC.DEFER_BLOCKING 0x0 ;  /* 0x0000000000007b1d */ /* 0x008fe20000010000 */
[----:B------:R-:W-:Y:S01]  /*2d30*/  IMAD.IADD R3, R3, 0x1, R8 ;  /* 0x0000000103037824 */ /* 0x000fe200078e0208 */
[----:B------:R-:W-:-:S02]  /*2d40*/  IADD3 R0, PT, PT, R9, R10, R0 ;  /* 0x0000000a09007210 */ /* 0x000fc40007ffe000 */
[C---:B-1----:R-:W-:Y:S01]  /*2d50*/  ISETP.GE.AND P0, PT, R47.reuse, UR14, PT ;  /* 0x0000000e2f007c0c */ /* 0x042fe2000bf06270 */
[----:B0-----:R-:W-:Y:S01]  /*2d60*/  IMAD R47, R47, UR4, RZ ;  /* 0x000000042f2f7c24 */ /* 0x001fe2000f8e02ff */
[----:B------:R-:W-:Y:S01]  /*2d70*/  LOP3.LUT R2, R0, 0x40, RZ, 0x3c, !PT ;  /* 0x0000004000027812 */ /* 0x000fe200078e3cff */
[----:B------:R-:W-:Y:S01]  /*2d80*/  LDTM.16dp32bit_t0_t15.x4 R4, tmem[UR10] ;  /* 0x0000000a000479ee */ /* 0x000fe20008900000 */
[----:B------:R-:W0:Y:S01]  /*2d90*/  LDTM.16dp32bit_t16_t31.x4 R4, tmem[UR10+0x4] ;  /* 0x0000040a000479ee */ /* 0x000e220008920000 */
[C---:B------:R-:W-:Y:S01]  /*2da0*/  ISETP.LT.AND P3, PT, R50.reuse, UR15, !P0 ;  /* 0x0000000f32007c0c */ /* 0x040fe2000c761270 */
[----:B--2---:R-:W-:Y:S01]  /*2db0*/  IMAD R50, R50, UR5, RZ ;  /* 0x0000000532327c24 */ /* 0x004fe2000f8e02ff */
[----:B------:R-:W-:Y:S02]  /*2dc0*/  LEA R9, P5, R47, UR12, 0x1 ;  /* 0x0000000c2f097c11 */ /* 0x000fe4000f8a08ff */
[C---:B------:R-:W-:Y:S01]  /*2dd0*/  ISETP.LT.AND P4, PT, R51.reuse, UR15, !P0 ;  /* 0x0000000f33007c0c */ /* 0x040fe2000c781270 */
[----:B------:R-:W-:Y:S01]  /*2de0*/  IMAD R51, R51, UR5, RZ ;  /* 0x0000000533337c24 */ /* 0x000fe2000f8e02ff */
[----:B------:R-:W-:Y:S01]  /*2df0*/  LEA.HI.X.SX32 R47, R47, UR13, 0x1, P5 ;  /* 0x0000000d2f2f7c11 */ /* 0x000fe2000a8f0eff */
[----:B------:R-:W1:Y:S01]  /*2e00*/  @!P2 SYNCS.CCTL.IV [UR9+0x5008] ;  /* 0x00500800ff00a9b1 */ /* 0x000e620008000009 */
[----:B------:R-:W-:Y:S01]  /*2e10*/  NOP ;  /* 0x0000000000007918 */ /* 0x000fe20000000000 */
[C---:B------:R-:W-:Y:S01]  /*2e20*/  ISETP.LT.AND P2, PT, R48.reuse, UR15, !P0 ;  /* 0x0000000f30007c0c */ /* 0x040fe2000c741270 */
[----:B------:R-:W-:Y:S01]  /*2e30*/  IMAD R48, R48, UR5, RZ ;  /* 0x0000000530307c24 */ /* 0x000fe2000f8e02ff */
[----:B------:R-:W-:-:S02]  /*2e40*/  ISETP.LT.AND P0, PT, R52, UR15, !P0 ;  /* 0x0000000f34007c0c */ /* 0x000fc4000c701270 */
[----:B0-----:R-:W-:Y:S02]  /*2e50*/  F2FP.F16.F32.PACK_AB R4, R5, R4 ;  /* 0x000000040504723e */ /* 0x001fe400000000ff */
[----:B------:R-:W-:-:S03]  /*2e60*/  F2FP.F16.F32.PACK_AB R6, R7, R6 ;  /* 0x000000060706723e */ /* 0x000fc600000000ff */
[----:B-1----:R0:W-:Y:S04]  /*2e70*/  STS [R3], R4 ;  /* 0x0000000403007388 */ /* 0x0021e80000000800 */
[----:B------:R-:W-:Y:S01]  /*2e80*/  STS [R3+0x100], R6 ;  /* 0x0001000603007388 */ /* 0x000fe20000000800 */
[----:B------:R-:W-:Y:S01]  /*2e90*/  BAR.SYNC.DEFER_BLOCKING 0x0 ;  /* 0x0000000000007b1d */ /* 0x000fe20000010000 */
[----:B0-----:R-:W-:-:S04]  /*2ea0*/  LEA R4, P6, R50, R9, 0x1 ;  /* 0x0000000932047211 */ /* 0x001fc800078c08ff */
[----:B------:R-:W-:Y:S01]  /*2eb0*/  LEA.HI.X.SX32 R5, R50, R47, 0x1, P6 ;  /* 0x0000002f32057211 */ /* 0x000fe200030f0eff */
[----:B------:R-:W0:Y:S04]  /*2ec0*/  LDS.U16 R11, [R0+UR9] ;  /* 0x00000009000b7984 */ /* 0x000e280008000400 */
[----:B------:R-:W1:Y:S04]  /*2ed0*/  LDS.U16 R15, [R2+UR9] ;  /* 0x00000009020f7984 */ /* 0x000e680008000400 */
[----:B------:R2:W3:Y:S04]  /*2ee0*/  LDS.U16 R13, [R0+UR9+0x200] ;  /* 0x00020009000d7984 */ /* 0x0004e80008000400 */
[----:B------:R4:W5:Y:S01]  /*2ef0*/  LDS.U16 R17, [R2+UR9+0x200] ;  /* 0x0002000902117984 */ /* 0x0009620008000400 */
[----:B--2---:R-:W-:Y:S01]  /*2f00*/  IMAD R0, R52, UR5, RZ ;  /* 0x0000000534007c24 */ /* 0x004fe2000f8e02ff */
[----:B----4-:R-:W-:-:S04]  /*2f10*/  LEA R2, P5, R48, R9, 0x1 ;  /* 0x0000000930027211 */ /* 0x010fc800078a08ff */
[----:B------:R-:W-:Y:S02]  /*2f20*/  LEA R8, P6, R0, R9, 0x1 ;  /* 0x0000000900087211 */ /* 0x000fe400078c08ff */
[----:B------:R-:W-:Y:S02]  /*2f30*/  LEA.HI.X.SX32 R3, R48, R47, 0x1, P5 ;  /* 0x0000002f30037211 */ /* 0x000fe400028f0eff */
[C---:B------:R-:W-:Y:S02]  /*2f40*/  LEA R6, P5, R51.reuse, R9, 0x1 ;  /* 0x0000000933067211 */ /* 0x040fe400078a08ff */
[-C--:B------:R-:W-:Y:S02]  /*2f50*/  LEA.HI.X.SX32 R9, R0, R47.reuse, 0x1, P6 ;  /* 0x0000002f00097211 */ /* 0x080fe400030f0eff */
[----:B------:R-:W-:Y:S01]  /*2f60*/  LEA.HI.X.SX32 R7, R51, R47, 0x1, P5 ;  /* 0x0000002f33077211 */ /* 0x000fe200028f0eff */
[----:B0-----:R0:W-:Y:S04]  /*2f70*/  @P2 STG.E.U16 desc[UR20][R2.64], R11 ;  /* 0x0000000b02002986 */ /* 0x0011e8000c101514 */
[----:B-1----:R0:W-:Y:S04]  /*2f80*/  @P3 STG.E.U16 desc[UR20][R4.64], R15 ;  /* 0x0000000f04003986 */ /* 0x0021e8000c101514 */
[----:B---3--:R0:W-:Y:S04]  /*2f90*/  @P4 STG.E.U16 desc[UR20][R6.64], R13 ;  /* 0x0000000d06004986 */ /* 0x0081e8000c101514 */
[----:B-----5:R0:W-:Y:S01]  /*2fa0*/  @P0 STG.E.U16 desc[UR20][R8.64], R17 ;  /* 0x0000001108000986 */ /* 0x0201e2000c101514 */
[----:B------:R-:W-:Y:S06]  /*2fb0*/  BAR.SYNC.DEFER_BLOCKING 0x0 ;  /* 0x0000000000007b1d */ /* 0x000fec0000010000 */
[----:B------:R-:W-:Y:S05]  /*2fc0*/  @P1 BRA `(.L_x_13) ;  /* 0x00000000009c1947 */ /* 0x000fea0003800000 */
[----:B------:R-:W1:Y:S01]  /*2fd0*/  S2UR UR5, SR_CgaCtaId ;  /* 0x00000000000579c3 */ /* 0x000e620000008800 */
[----:B------:R-:W-:Y:S01]  /*2fe0*/  NOP ;  /* 0x0000000000007918 */ /* 0x000fe20000000000 */
[----:B------:R-:W-:Y:S01]  /*2ff0*/  UMOV UR4, 0x50 ;  /* 0x0000005000047882 */ /* 0x000fe20000000000 */
[----:B------:R-:W-:Y:S02]  /*3000*/  IMAD.U32 R0, RZ, RZ, UR8 ;  /* 0x00000008ff007e24 */ /* 0x000fe4000f8e00ff */
[----:B0-----:R-:W-:-:S03]  /*3010*/  IMAD.MOV.U32 R3, RZ, RZ, 0x1 ;  /* 0x00000001ff037424 */ /* 0x001fc600078e00ff */
[----:B------:R-:W-:-:S04]  /*3020*/  LOP3.LUT R0, R0, 0xffff, RZ, 0xc0, !PT ;  /* 0x0000ffff00007812 */ /* 0x000fc800078ec0ff */
[----:B------:R-:W-:-:S05]  /*3030*/  SHF.R.U32.HI R0, RZ, 0x5, R0 ;  /* 0x00000005ff007819 */ /* 0x000fca0000011600 */
[----:B------:R-:W-:Y:S01]  /*3040*/  VIADD R2, R0, 0x10 ;  /* 0x0000001000027836 */ /* 0x000fe20000000000 */
[----:B------:R-:W-:Y:S01]  /*3050*/  SHF.L.U32 R0, R3, R0, RZ ;  /* 0x0000000003007219 */ /* 0x000fe200000006ff */
[----:B-1----:R-:W-:-:S03]  /*3060*/  ULEA UR6, UR5, UR4, 0x18 ;  /* 0x0000000405067291 */ /* 0x002fc6000f8ec0ff */
[----:B------:R-:W-:-:S04]  /*3070*/  SHF.L.U32 R3, R3, R2, RZ ;  /* 0x0000000203037219 */ /* 0x000fc800000006ff */
[----:B------:R-:W-:Y:S02]  /*3080*/  LOP3.LUT R0, R3, R0, RZ, 0xfc, !PT ;  /* 0x0000000003007212 */ /* 0x000fe400078efcff */
[----:B------:R-:W0:Y:S02]  /*3090*/  LDS R5, [UR6] ;  /* 0x00000006ff057984 */ /* 0x000e240008000800 */
[C---:B------:R-:W-:Y:S02]  /*30a0*/  LOP3.LUT R2, R0.reuse, 0xffff, RZ, 0xc0, !PT ;  /* 0x0000ffff00027812 */ /* 0x040fe400078ec0ff */
[----:B0-----:R-:W-:-:S04]  /*30b0*/  LOP3.LUT R3, R0, 0xffff, R5, 0x80, !PT ;  /* 0x0000ffff00037812 */ /* 0x001fc800078e8005 */
[----:B------:R-:W-:-:S13]  /*30c0*/  ISETP.NE.AND P0, PT, R3, R2, PT ;  /* 0x000000020300720c */ /* 0x000fda0003f05270 */
[----:B------:R-:W-:Y:S05]  /*30d0*/  @P0 BRA `(.L_x_14) ;  /* 0x0000000000500947 */ /* 0x000fea0003800000 */
[----:B------:R-:W-:Y:S02]  /*30e0*/  SHF.R.U32.HI R5, RZ, 0x10, R5 ;  /* 0x00000010ff057819 */ /* 0x000fe40000011605 */
[----:B------:R-:W-:-:S04]  /*30f0*/  SHF.R.U32.HI R2, RZ, 0x10, R0 ;  /* 0x00000010ff027819 */ /* 0x000fc80000011600 */
[----:B------:R-:W-:-:S04]  /*3100*/  LOP3.LUT R5, R5, R2, RZ, 0xc0, !PT ;  /* 0x0000000205057212 */ /* 0x000fc800078ec0ff */
[----:B------:R-:W-:-:S13]  /*3110*/  ISETP.NE.AND P0, PT, R5, R2, PT ;  /* 0x000000020500720c */ /* 0x000fda0003f05270 */
[----:B------:R-:W-:Y:S05]  /*3120*/  @P0 BRA `(.L_x_15) ;  /* 0x0000000000300947 */ /* 0x000fea0003800000 */
[----:B------:R-:W-:Y:S01]  /*3130*/  R2UR UR4, R0 ;  /* 0x00000000000472ca */ /* 0x000fe200000e0000 */
[----:B------:R-:W-:Y:S01]  /*3140*/  VOTEU.ANY UR5, UPT, PT ;  /* 0x0000000000057886 */ /* 0x000fe200038e0100 */
[----:B------:R-:W0:Y:S01]  /*3150*/  S2R R0, SR_LANEID ;  /* 0x0000000000007919 */ /* 0x000e220000000000 */
[----:B------:R-:W-:-:S10]  /*3160*/  UFLO.U32 UR5, UR5 ;  /* 0x00000005000572bd */ /* 0x000fd400080e0000 */
[----:B------:R-:W-:-:S06]  /*3170*/  ULOP3.LUT UR4, URZ, UR4, URZ, 0x33, !UPT ;  /* 0x00000004ff047292 */ /* 0x000fcc000f8e33ff */
[----:B------:R-:W-:-:S04]  /*3180*/  IMAD.U32 R2, RZ, RZ, UR4 ;  /* 0x00000004ff027e24 */ /* 0x000fc8000f8e00ff */
[----:B------:R-:W1:Y:S02]  /*3190*/  REDUX UR7, R2 ;  /* 0x00000000020773c4 */ /* 0x000e640000000000 */
[----:B------:R2:W-:Y:S01]  /*31a0*/  UTCATOMSWS.AND URZ, UR4 ;  /* 0x0000000400ff79e3 */ /* 0x0005e20008000000 */
[----:B0-----:R-:W-:Y:S01]  /*31b0*/  ISETP.EQ.U32.AND P0, PT, R0, UR5, PT ;  /* 0x0000000500007c0c */ /* 0x001fe2000bf02070 */
[----:B-1----:R-:W-:-:S12]  /*31c0*/  IMAD.U32 R0, RZ, RZ, UR7 ;  /* 0x00000007ff007e24 */ /* 0x002fd8000f8e00ff */
[----:B------:R2:W-:Y:S01]  /*31d0*/  @P0 ATOMS.AND RZ, [UR6], R0 ;  /* 0x00000000ffff098c */ /* 0x0005e2000a800006 */
[----:B------:R-:W-:Y:S05]  /*31e0*/  BRA `(.L_x_13) ;  /* 0x0000000000147947 */ /* 0x000fea0003800000 */
.L_x_15:
[----:B------:R-:W-:-:S07]  /*31f0*/  MOV R2, 0x3210 ;  /* 0x0000321000027802 */ /* 0x000fce0000000f00 */
[----:B------:R-:W-:Y:S05]  /*3200*/  CALL.REL.NOINC `($__internal_0_$__cuda_sm10x_tcgen05_guardrail_trap_col_being_dealloced_not_returned_by_alloc) ;  /* 0x00000000002c7944 */ /* 0x000fea0003c00000 */
[----:B------:R-:W-:Y:S05]  /*3210*/  BRA `(.L_x_13) ;  /* 0x0000000000087947 */ /* 0x000fea0003800000 */
.L_x_14:
[----:B------:R-:W-:-:S07]  /*3220*/  MOV R2, 0x3240 ;  /* 0x0000324000027802 */ /* 0x000fce0000000f00 */
[----:B------:R-:W-:Y:S05]  /*3230*/  CALL.REL.NOINC `($__internal_2_$__cuda_sm10x_tcgen05_guardrail_trap_unallocated_columns_being_dealloced) ;  /* 0x0000000000387944 */ /* 0x000fea0003c00000 */
.L_x_13:
[----:B------:R-:W-:Y:S01]  /*3240*/  NOP ;  /* 0x0000000000007918 */ /* 0x000fe20000000000 */
[----:B--2---:R-:W-:Y:S05]  /*3250*/  EXIT ;  /* 0x000000000000794d */ /* 0x004fea0003800000 */
.L_x_8:
[----:B------:R-:W0:Y:S02]  /*3260*/  SYNCS.PHASECHK.TRANS64.TRYWAIT P3, [UR11], R34 ;  /* 0x00000022ff0075a7 */ /* 0x000e24000806110b */
[----:B0-----:R-:W-:Y:S05]  /*3270*/  @!P3 BRA `(.L_x_8) ;  /* 0xfffffffc00f8b947 */ /* 0x001fea000383ffff */
[----:B------:R-:W-:Y:S05]  /*3280*/  BRA `(.L_x_16) ;  /* 0xfffffff0003c7947 */ /* 0x000fea000383ffff */
.L_x_12:
[----:B------:R-:W1:Y:S02]  /*3290*/  SYNCS.PHASECHK.TRANS64.TRYWAIT P0, [UR11], R2 ;  /* 0x00000002ff0075a7 */ /* 0x000e64000800110b */
[----:B-1----:R-:W-:Y:S05]  /*32a0*/  @!P0 BRA `(.L_x_12) ;  /* 0xfffffffc00f88947 */ /* 0x002fea000383ffff */
[----:B------:R-:W-:Y:S05]  /*32b0*/  BRA `(.L_x_11) ;  /* 0xfffffff800507947 */ /* 0x000fea000383ffff */
        .weak           $__internal_0_$__cuda_sm10x_tcgen05_guardrail_trap_col_being_dealloced_not_returned_by_alloc
        .type           $__internal_0_$__cuda_sm10x_tcgen05_guardrail_trap_col_being_dealloced_not_returned_by_alloc,@function
        .size           $__internal_0_$__cuda_sm10x_tcgen05_guardrail_trap_col_being_dealloced_not_returned_by_alloc,($__internal_1_$__cuda_sm10x_tcgen05_guardrail_trap_phase_invalid_during_alloc - $__internal_0_$__cuda_sm10x_tcgen05_guardrail_trap_col_being_dealloced_not_returned_by_alloc)
$__internal_0_$__cuda_sm10x_tcgen05_guardrail_trap_col_being_dealloced_not_returned_by_alloc:
[----:B------:R-:W-:Y:S05]  /*32c0*/  BPT.TRAP 0x1 ;  /* 0x000000040000795c */ /* 0x000fea0000300000 */
[----:B------:R-:W-:-:S04]  /*32d0*/  IMAD.MOV.U32 R3, RZ, RZ, 0x0 ;  /* 0x00000000ff037424 */ /* 0x000fc800078e00ff */
[----:B------:R-:W-:Y:S05]  /*32e0*/  RET.REL.NODEC R2 `(matmul_kernel) ;  /* 0xffffffcc02447950 */ /* 0x000fea0003c3ffff */
        .weak           $__internal_1_$__cuda_sm10x_tcgen05_guardrail_trap_phase_invalid_during_alloc
        .type           $__internal_1_$__cuda_sm10x_tcgen05_guardrail_trap_phase_invalid_during_alloc,@function
        .size           $__internal_1_$__cuda_sm10x_tcgen05_guardrail_trap_phase_invalid_during_alloc,($__internal_2_$__cuda_sm10x_tcgen05_guardrail_trap_unallocated_columns_being_dealloced - $__internal_1_$__cuda_sm10x_tcgen05_guardrail_trap_phase_invalid_during_alloc)
$__internal_1_$__cuda_sm10x_tcgen05_guardrail_trap_phase_invalid_during_alloc:
[----:B------:R-:W-:Y:S05]  /*32f0*/  BPT.TRAP 0x1 ;  /* 0x000000040000795c */ /* 0x000fea0000300000 */
[----:B------:R-:W-:-:S04]  /*3300*/  IMAD.MOV.U32 R3, RZ, RZ, 0x0 ;  /* 0x00000000ff037424 */ /* 0x000fc800078e00ff */
[----:B------:R-:W-:Y:S05]  /*3310*/  RET.REL.NODEC R2 `(matmul_kernel) ;  /* 0xffffffcc02387950 */ /* 0x000fea0003c3ffff */
        .weak           $__internal_2_$__cuda_sm10x_tcgen05_guardrail_trap_unallocated_columns_being_dealloced
        .type           $__internal_2_$__cuda_sm10x_tcgen05_guardrail_trap_unallocated_columns_being_dealloced,@function
        .size           $__internal_2_$__cuda_sm10x_tcgen05_guardrail_trap_unallocated_columns_being_dealloced,(.L_x_20 - $__internal_2_$__cuda_sm10x_tcgen05_guardrail_trap_unallocated_columns_being_dealloced)
$__internal_2_$__cuda_sm10x_tcgen05_guardrail_trap_unallocated_columns_being_dealloced:
[----:B------:R-:W-:Y:S05]  /*3320*/  BPT.TRAP 0x1 ;  /* 0x000000040000795c */ /* 0x000fea0000300000 */
[----:B------:R-:W-:-:S04]  /*3330*/  IMAD.MOV.U32 R3, RZ, RZ, 0x0 ;  /* 0x00000000ff037424 */ /* 0x000fc800078e00ff */
[----:B------:R-:W-:Y:S05]  /*3340*/  RET.REL.NODEC R2 `(matmul_kernel) ;  /* 0xffffffcc022c7950 */ /* 0x000fea0003c3ffff */
.L_x_17:
[----:B------:R-:W-:-:S00]  /*3350*/  BRA `(.L_x_17) ;  /* 0xfffffffc00fc7947 */ /* 0x000fc0000383ffff */
[----:B------:R-:W-:-:S00]  /*3360*/  NOP ;  /* 0x0000000000007918 */ /* 0x000fc00000000000 */
        /* <DEDUP_REMOVED lines=9> */
.L_x_20:


//--------------------- .nv.shared.matmul_kernel  --------------------------
	.section	.nv.shared.matmul_kernel,"aw",@nobits
	.sectionflags	@""
	.align	16
	.zero		1024


//--------------------- .nv.shared.reserved.0     --------------------------
	.section	.nv.shared.reserved.0,"aw",@nobits
	.align	8
	.weak		__nv_reservedSMEM_offset_0_alias
	.size		__nv_reservedSMEM_offset_0_alias, 0, 64
	.other		__nv_reservedSMEM_offset_0_alias,@"STO_CUDA_RESERVED_SHARED STV_DEFAULT"
__nv_reservedSMEM_offset_0_alias:
	.zero		0
.nv.shared.reserved.0:
	.zero		64
	.weak		__nv_reservedSMEM_allocation_phase
	.type		__nv_reservedSMEM_allocation_phase,@object
	.size		__nv_reservedSMEM_allocation_phase,(.L_0 - __nv_reservedSMEM_allocation_phase)
__nv_reservedSMEM_allocation_phase:
	.zero		1
.L_0:
	.zero		7
	.weak		__nv_reservedSMEM_devtool_atexit_pc
	.type		__nv_reservedSMEM_devtool_atexit_pc,@object
	.size		__nv_reservedSMEM_devtool_atexit_pc,(__nv_reservedSMEM_allocation_mask - __nv_reservedSMEM_devtool_atexit_pc)
__nv_reservedSMEM_devtool_atexit_pc:
	.zero		8
	.weak		__nv_reservedSMEM_allocation_mask
	.type		__nv_reservedSMEM_allocation_mask,@object
	.size		__nv_reservedSMEM_allocation_mask,(.L_2 - __nv_reservedSMEM_allocation_mask)
__nv_reservedSMEM_allocation_mask:
	.zero		4
.L_2:


//--------------------- .nv.constant0.matmul_kernel --------------------------
	.section	.nv.constant0.matmul_kernel,"a",@progbits
	.sectionflags	@""
	.align	4
.nv.constant0.matmul_kernel:
	.zero		976


//--------------------- SYMBOLS --------------------------

	.type		.nv.reservedSmem.offset0,@object
	.size		.nv.reservedSmem.offset0,0x4
	.type		.nv.reservedSmem.cap,@object
	.size		.nv.reservedSmem.cap,0x4
